// auto-generated by cutlass_sweep.epilogue — config: {"arch": "sm_90", "cluster_m": 1, "cluster_n": 1, "dtype": "bf16", "fusion": "bias_relu", "tile_k": 64, "tile_m": 128, "tile_n": 64}
#include "cutlass/cutlass.h"
#include "cutlass/gemm/collective/collective_builder.hpp"
#include "cutlass/gemm/device/gemm_universal_adapter.h"
#include "cutlass/gemm/kernel/gemm_universal.hpp"
#include "cutlass/epilogue/collective/collective_builder.hpp"
#include "cutlass/epilogue/fusion/operations.hpp"
#include "cutlass/epilogue/thread/activation.h"

using Elem = cutlass::bfloat16_t;
using Acc  = float;
using TileShape    = cute::Shape<cute::_128, cute::_64, cute::_64>;
using ClusterShape = cute::Shape<cute::_1, cute::_1, cute::_1>;
using FusionOp     = cutlass::epilogue::fusion::LinCombPerRowBiasEltAct<cutlass::epilogue::thread::ReLU, Elem, Acc>;

using CollectiveEpilogue = typename cutlass::epilogue::collective::CollectiveBuilder<
    cutlass::arch::Sm90, cutlass::arch::OpClassTensorOp,
    TileShape, ClusterShape,
    cutlass::epilogue::collective::EpilogueTileAuto,
    Acc, Acc,
    Elem, cutlass::layout::RowMajor, 128 / cutlass::sizeof_bits<Elem>::value,
    Elem, cutlass::layout::RowMajor, 128 / cutlass::sizeof_bits<Elem>::value,
    cutlass::epilogue::TmaWarpSpecializedCooperative,
    FusionOp
  >::CollectiveOp;

using CollectiveMainloop = typename cutlass::gemm::collective::CollectiveBuilder<
    cutlass::arch::Sm90, cutlass::arch::OpClassTensorOp,
    Elem, cutlass::layout::RowMajor, 128 / cutlass::sizeof_bits<Elem>::value,
    Elem, cutlass::layout::ColumnMajor, 128 / cutlass::sizeof_bits<Elem>::value,
    Acc,
    TileShape, ClusterShape,
    cutlass::gemm::collective::StageCountAutoCarveout<
        static_cast<int>(sizeof(typename CollectiveEpilogue::SharedStorage))>,
    cutlass::gemm::KernelTmaWarpSpecializedCooperative
  >::CollectiveOp;

using GemmKernel = cutlass::gemm::kernel::GemmUniversal<
    cute::Shape<int,int,int,int>, CollectiveMainloop, CollectiveEpilogue>;
using Gemm = cutlass::gemm::device::GemmUniversalAdapter<GemmKernel>;

auto* _anchor = &cutlass::device_kernel<GemmKernel>;


// ===== COMPILED SASS (sm_90a) =====

	.target	sm_90a

	.elftype	@"ET_EXEC"


//--------------------- .note.nv.tkinfo           --------------------------
	.section	.note.nv.tkinfo,"",@"SHT_NOTE"
	.sectionflags	@"SHF_NOTE_NV_TKINFO"
	.tkinfo
        /*0018*/ 	.word	0x00000002
        /*0030*/ 	.string	""
        /*0030*/ 	.string	"ptxas"
        /*0030*/ 	.string	"Cuda compilation tools, release 13.0, V13.0.88"
        /*0030*/ 	.string	"Build cuda_13.0.r13.0/compiler.36424714_0"
        /*0030*/ 	.string	"-arch sm_90a -m 64 "



//--------------------- .note.nv.cuinfo           --------------------------
	.section	.note.nv.cuinfo,"",@"SHT_NOTE"
	.sectionflags	@"SHF_NOTE_NV_CUINFO"
        /*0018*/ 	.short	0x0002
        /*001a*/ 	.short	0x005a
        /*001c*/ 	.short	0x0082
	.zero		2


//--------------------- .nv.info                  --------------------------
	.section	.nv.info,"",@"SHT_CUDA_INFO"
	.align	4


	//----- nvinfo : EIATTR_REGCOUNT
	.align		4
        /*0000*/ 	.byte	0x04, 0x2f
        /*0002*/ 	.short	(.L_18 - .L_17)
	.align		4
.L_17:
        /*0004*/ 	.word	index@(_ZN7cutlass13device_kernelINS_4gemm6kernel13GemmUniversalIN4cute5tupleIJiiiiEEENS1_10collective13CollectiveMmaINS1_34MainloopSm90TmaGmmaWarpSpecializedILi8ENS5_IJNS4_1CILi1EEESB_SB_EEENS1_35KernelTmaWarpSpecializedCooperativeEEENS5_IJNSA_ILi128EEENSA_ILi64EEESG_EEENS_10bfloat16_tENS5_IJlSB_lEEESI_SJ_NS4_8TiledMMAINS4_8MMA_AtomIJNS4_4SM904GMMA27MMA_64x64x16_F32BF16BF16_SSILNSN_5MajorE0ELSP_0ELNSN_7ScaleInE1ELSQ_1EEEEEENS4_6LayoutINS5_IJNSA_ILi2EEESB_SB_EEENS5_IJSB_NSA_ILi0EEESW_EEEEENS5_IJNS4_10UnderscoreESZ_SZ_EEEEENS4_13SM90_TMA_LOADENS4_14ComposedLayoutINS4_7SwizzleILi3ELi4ELi3EEENS4_18smem_ptr_flag_bitsILi16EEENST_INS5_IJNSA_ILi8EEESG_EEENS5_IJSG_SB_EEEEEEEvNS4_8identityES12_S1C_vS1D_EENS_8epilogue10collective18CollectiveEpilogueINS1F_22Sm90TmaWarpSpecializedILi3ELi2ELi16ELb1ELb0EEEJSH_NS5_IJSF_NSA_ILi32EEEEEESI_SJ_SI_SJ_NS1F_6fusion15FusionCallbacksIS1J_NS1M_23LinCombPerRowBiasEltActINS1F_6thread4ReLuESI_fSI_SI_fLi8ELNS_15FloatRoundStyleE2EEESH_S1L_JEEES12_NS13_INS14_ILi2ELi4ELi3EEES17_NST_INS5_IJS18_S1K_EEENS5_IJS1K_SB_EEEEEEENS4_17SM75_U32x4_LDSM_NENS4_14SM90_TMA_STOREES1Y_NS4_17SM90_U32x4_STSM_NENS4_9Copy_AtomIJS21_NS_6half_tEEEEvEEEvvEEEEvNT_6ParamsE)
        /*0008*/ 	.word	0x000000a8


	//----- nvinfo : EIATTR_FRAME_SIZE
	.align		4
.L_18:
        /*000c*/ 	.byte	0x04, 0x11
        /*000e*/ 	.short	(.L_20 - .L_19)
	.align		4
.L_19:
        /*0010*/ 	.word	index@(_ZN7cutlass13device_kernelINS_4gemm6kernel13GemmUniversalIN4cute5tupleIJiiiiEEENS1_10collective13CollectiveMmaINS1_34MainloopSm90TmaGmmaWarpSpecializedILi8ENS5_IJNS4_1CILi1EEESB_SB_EEENS1_35KernelTmaWarpSpecializedCooperativeEEENS5_IJNSA_ILi128EEENSA_ILi64EEESG_EEENS_10bfloat16_tENS5_IJlSB_lEEESI_SJ_NS4_8TiledMMAINS4_8MMA_AtomIJNS4_4SM904GMMA27MMA_64x64x16_F32BF16BF16_SSILNSN_5MajorE0ELSP_0ELNSN_7ScaleInE1ELSQ_1EEEEEENS4_6LayoutINS5_IJNSA_ILi2EEESB_SB_EEENS5_IJSB_NSA_ILi0EEESW_EEEEENS5_IJNS4_10UnderscoreESZ_SZ_EEEEENS4_13SM90_TMA_LOADENS4_14ComposedLayoutINS4_7SwizzleILi3ELi4ELi3EEENS4_18smem_ptr_flag_bitsILi16EEENST_INS5_IJNSA_ILi8EEESG_EEENS5_IJSG_SB_EEEEEEEvNS4_8identityES12_S1C_vS1D_EENS_8epilogue10collective18CollectiveEpilogueINS1F_22Sm90TmaWarpSpecializedILi3ELi2ELi16ELb1ELb0EEEJSH_NS5_IJSF_NSA_ILi32EEEEEESI_SJ_SI_SJ_NS1F_6fusion15FusionCallbacksIS1J_NS1M_23LinCombPerRowBiasEltActINS1F_6thread4ReLuESI_fSI_SI_fLi8ELNS_15FloatRoundStyleE2EEESH_S1L_JEEES12_NS13_INS14_ILi2ELi4ELi3EEES17_NST_INS5_IJS18_S1K_EEENS5_IJS1K_SB_EEEEEEENS4_17SM75_U32x4_LDSM_NENS4_14SM90_TMA_STOREES1Y_NS4_17SM90_U32x4_STSM_NENS4_9Copy_AtomIJS21_NS_6half_tEEEEvEEEvvEEEEvNT_6ParamsE)
        /*0014*/ 	.word	0x00000000


	//----- nvinfo : EIATTR_MIN_STACK_SIZE
	.align		4
.L_20:
        /*0018*/ 	.byte	0x04, 0x12
        /*001a*/ 	.short	(.L_22 - .L_21)
	.align		4
.L_21:
        /*001c*/ 	.word	index@(_ZN7cutlass13device_kernelINS_4gemm6kernel13GemmUniversalIN4cute5tupleIJiiiiEEENS1_10collective13CollectiveMmaINS1_34MainloopSm90TmaGmmaWarpSpecializedILi8ENS5_IJNS4_1CILi1EEESB_SB_EEENS1_35KernelTmaWarpSpecializedCooperativeEEENS5_IJNSA_ILi128EEENSA_ILi64EEESG_EEENS_10bfloat16_tENS5_IJlSB_lEEESI_SJ_NS4_8TiledMMAINS4_8MMA_AtomIJNS4_4SM904GMMA27MMA_64x64x16_F32BF16BF16_SSILNSN_5MajorE0ELSP_0ELNSN_7ScaleInE1ELSQ_1EEEEEENS4_6LayoutINS5_IJNSA_ILi2EEESB_SB_EEENS5_IJSB_NSA_ILi0EEESW_EEEEENS5_IJNS4_10UnderscoreESZ_SZ_EEEEENS4_13SM90_TMA_LOADENS4_14ComposedLayoutINS4_7SwizzleILi3ELi4ELi3EEENS4_18smem_ptr_flag_bitsILi16EEENST_INS5_IJNSA_ILi8EEESG_EEENS5_IJSG_SB_EEEEEEEvNS4_8identityES12_S1C_vS1D_EENS_8epilogue10collective18CollectiveEpilogueINS1F_22Sm90TmaWarpSpecializedILi3ELi2ELi16ELb1ELb0EEEJSH_NS5_IJSF_NSA_ILi32EEEEEESI_SJ_SI_SJ_NS1F_6fusion15FusionCallbacksIS1J_NS1M_23LinCombPerRowBiasEltActINS1F_6thread4ReLuESI_fSI_SI_fLi8ELNS_15FloatRoundStyleE2EEESH_S1L_JEEES12_NS13_INS14_ILi2ELi4ELi3EEES17_NST_INS5_IJS18_S1K_EEENS5_IJS1K_SB_EEEEEEENS4_17SM75_U32x4_LDSM_NENS4_14SM90_TMA_STOREES1Y_NS4_17SM90_U32x4_STSM_NENS4_9Copy_AtomIJS21_NS_6half_tEEEEvEEEvvEEEEvNT_6ParamsE)
        /*0020*/ 	.word	0x00000000
.L_22:


//--------------------- .nv.compat                --------------------------
	.section	.nv.compat,"",@"SHT_CUDA_COMPAT_INFO"
	.align	4
        /*0000*/ 	.byte	0x02, 0x09, 0x01, 0x00, 0x02, 0x02, 0x04, 0x00, 0x02, 0x05, 0x05, 0x00, 0x03, 0x07, 0x01, 0x01
        /*0010*/ 	.byte	0x02, 0x03, 0x01, 0x00, 0x02, 0x06, 0x01, 0x00, 0x04, 0x0b, 0x08, 0x00, 0x00, 0x00, 0x00, 0x00
        /*0020*/ 	.byte	0x00, 0x00, 0x00, 0x00


//--------------------- .nv.info._ZN7cutlass13device_kernelINS_4gemm6kernel13GemmUniversalIN4cute5tupleIJiiiiEEENS1_10collective13CollectiveMmaINS1_34MainloopSm90TmaGmmaWarpSpecializedILi8ENS5_IJNS4_1CILi1EEESB_SB_EEENS1_35KernelTmaWarpSpecializedCooperativeEEENS5_IJNSA_ILi128EEENSA_ILi64EEESG_EEENS_10bfloat16_tENS5_IJlSB_lEEESI_SJ_NS4_8TiledMMAINS4_8MMA_AtomIJNS4_4SM904GMMA27MMA_64x64x16_F32BF16BF16_SSILNSN_5MajorE0ELSP_0ELNSN_7ScaleInE1ELSQ_1EEEEEENS4_6LayoutINS5_IJNSA_ILi2EEESB_SB_EEENS5_IJSB_NSA_ILi0EEESW_EEEEENS5_IJNS4_10UnderscoreESZ_SZ_EEEEENS4_13SM90_TMA_LOADENS4_14ComposedLayoutINS4_7SwizzleILi3ELi4ELi3EEENS4_18smem_ptr_flag_bitsILi16EEENST_INS5_IJNSA_ILi8EEESG_EEENS5_IJSG_SB_EEEEEEEvNS4_8identityES12_S1C_vS1D_EENS_8epilogue10collective18CollectiveEpilogueINS1F_22Sm90TmaWarpSpecializedILi3ELi2ELi16ELb1ELb0EEEJSH_NS5_IJSF_NSA_ILi32EEEEEESI_SJ_SI_SJ_NS1F_6fusion15FusionCallbacksIS1J_NS1M_23LinCombPerRowBiasEltActINS1F_6thread4ReLuESI_fSI_SI_fLi8ELNS_15FloatRoundStyleE2EEESH_S1L_JEEES12_NS13_INS14_ILi2ELi4ELi3EEES17_NST_INS5_IJS18_S1K_EEENS5_IJS1K_SB_EEEEEEENS4_17SM75_U32x4_LDSM_NENS4_14SM90_TMA_STOREES1Y_NS4_17SM90_U32x4_STSM_NENS4_9Copy_AtomIJS21_NS_6half_tEEEEvEEEvvEEEEvNT_6ParamsE --------------------------
	.section	.nv.info._ZN7cutlass13device_kernelINS_4gemm6kernel13GemmUniversalIN4cute5tupleIJiiiiEEENS1_10collective13CollectiveMmaINS1_34MainloopSm90TmaGmmaWarpSpecializedILi8ENS5_IJNS4_1CILi1EEESB_SB_EEENS1_35KernelTmaWarpSpecializedCooperativeEEENS5_IJNSA_ILi128EEENSA_ILi64EEESG_EEENS_10bfloat16_tENS5_IJlSB_lEEESI_SJ_NS4_8TiledMMAINS4_8MMA_AtomIJNS4_4SM904GMMA27MMA_64x64x16_F32BF16BF16_SSILNSN_5MajorE0ELSP_0ELNSN_7ScaleInE1ELSQ_1EEEEEENS4_6LayoutINS5_IJNSA_ILi2EEESB_SB_EEENS5_IJSB_NSA_ILi0EEESW_EEEEENS5_IJNS4_10UnderscoreESZ_SZ_EEEEENS4_13SM90_TMA_LOADENS4_14ComposedLayoutINS4_7SwizzleILi3ELi4ELi3EEENS4_18smem_ptr_flag_bitsILi16EEENST_INS5_IJNSA_ILi8EEESG_EEENS5_IJSG_SB_EEEEEEEvNS4_8identityES12_S1C_vS1D_EENS_8epilogue10collective18CollectiveEpilogueINS1F_22Sm90TmaWarpSpecializedILi3ELi2ELi16ELb1ELb0EEEJSH_NS5_IJSF_NSA_ILi32EEEEEESI_SJ_SI_SJ_NS1F_6fusion15FusionCallbacksIS1J_NS1M_23LinCombPerRowBiasEltActINS1F_6thread4ReLuESI_fSI_SI_fLi8ELNS_15FloatRoundStyleE2EEESH_S1L_JEEES12_NS13_INS14_ILi2ELi4ELi3EEES17_NST_INS5_IJS18_S1K_EEENS5_IJS1K_SB_EEEEEEENS4_17SM75_U32x4_LDSM_NENS4_14SM90_TMA_STOREES1Y_NS4_17SM90_U32x4_STSM_NENS4_9Copy_AtomIJS21_NS_6half_tEEEEvEEEvvEEEEvNT_6ParamsE,"",@"SHT_CUDA_INFO"
	.sectionflags	@""
	.align	4


	//----- nvinfo : EIATTR_CUDA_API_VERSION
	.align		4
        /*0000*/ 	.byte	0x04, 0x37
        /*0002*/ 	.short	(.L_24 - .L_23)
.L_23:
        /*0004*/ 	.word	0x00000082


	//----- nvinfo : EIATTR_KPARAM_INFO
	.align		4
.L_24:
        /*0008*/ 	.byte	0x04, 0x17
        /*000a*/ 	.short	(.L_26 - .L_25)
.L_25:
        /*000c*/ 	.word	0x00000000
        /*0010*/ 	.short	0x0000
        /*0012*/ 	.short	0x0070
        /*0014*/ 	.byte	0x00, 0xf0, 0x01, 0x1c


	//----- nvinfo : EIATTR_SPARSE_MMA_MASK
	.align		4
.L_26:
        /*0018*/ 	.byte	0x03, 0x50
        /*001a*/ 	.short	0x0000


	//----- nvinfo : EIATTR_MAXREG_COUNT
	.align		4
        /*001c*/ 	.byte	0x03, 0x1b
        /*001e*/ 	.short	0x00a8


	//----- nvinfo : EIATTR_NUM_BARRIERS
	.align		4
        /*0020*/ 	.byte	0x02, 0x4c
        /*0022*/ 	.byte	0x02
	.zero		1


	//----- nvinfo : EIATTR_EXTERNS
	.align		4
        /*0024*/ 	.byte	0x04, 0x0f
        /*0026*/ 	.short	(.L_28 - .L_27)


	//   ....[0]....
	.align		4
.L_27:
        /*0028*/ 	.word	index@(__assertfail)


	//----- nvinfo : EIATTR_MERCURY_ISA_VERSION
	.align		4
.L_28:
        /*002c*/ 	.byte	0x03, 0x5f
        /*002e*/ 	.short	0x0101


	//----- nvinfo : EIATTR_INT_WARP_WIDE_INSTR_OFFSETS
	.align		4
        /*0030*/ 	.byte	0x04, 0x31
        /*0032*/ 	.short	(.L_30 - .L_29)


	//   ....[0]....
.L_29:
        /*0034*/ 	.word	0x00000950


	//   ....[1]....
        /*0038*/ 	.word	0x00000960


	//   ....[2]....
        /*003c*/ 	.word	0x000009e0


	//----- nvinfo : EIATTR_COOP_GROUP_MASK_REGIDS
	.align		4
.L_30:
        /*0040*/ 	.byte	0x04, 0x29
        /*0042*/ 	.short	(.L_32 - .L_31)


	//   ....[0]....
.L_31:
        /*0044*/ 	.word	0xffffffff


	//   ....[1]....
        /*0048*/ 	.word	0xffffffff


	//   ....[2]....
        /*004c*/ 	.word	0xffffffff


	//   ....[3]....
        /*0050*/ 	.word	0xffffffff


	//   ....[4]....
        /*0054*/ 	.word	0xffffffff


	//   ....[5]....
        /*0058*/ 	.word	0xffffffff


	//----- nvinfo : EIATTR_COOP_GROUP_INSTR_OFFSETS
	.align		4
.L_32:
        /*005c*/ 	.byte	0x04, 0x28
        /*005e*/ 	.short	(.L_34 - .L_33)


	//   ....[0]....
.L_33:
        /*0060*/ 	.word	0x00000070


	//   ....[1]....
        /*0064*/ 	.word	0x00000080


	//   ....[2]....
        /*0068*/ 	.word	0x00000440


	//   ....[3]....
        /*006c*/ 	.word	0x00000680


	//   ....[4]....
        /*0070*/ 	.word	0x00000810


	//   ....[5]....
        /*0074*/ 	.word	0x00001560


	//----- nvinfo : EIATTR_REG_RECONFIG
	.align		4
.L_34:
        /*0078*/ 	.byte	0x01, 0x54
	.zero		2


	//----- nvinfo : EIATTR_SYSCALL_OFFSETS
	.align		4
        /*007c*/ 	.byte	0x04, 0x46
        /*007e*/ 	.short	(.L_36 - .L_35)


	//   ....[0]....
.L_35:
        /*0080*/ 	.word	0x00001730


	//   ....[1]....
        /*0084*/ 	.word	0x00002140


	//   ....[2]....
        /*0088*/ 	.word	0x00002230


	//----- nvinfo : EIATTR_MBARRIER_INSTR_OFFSETS
	.align		4
.L_36:
        /*008c*/ 	.byte	0x04, 0x39
        /*008e*/ 	.short	(.L_38 - .L_37)


	//   ....[0]....
.L_37:
        /*0090*/ 	.word	0x00000560
        /*0094*/ 	.word	0x000000ff
        /*0098*/ 	.word	0x00000000
        /*009c*/ 	.short	0x0100
        /*009e*/ 	.byte	0x08
	.zero		1


	//   ....[1]....
        /*00a0*/ 	.word	0x00000570
        /*00a4*/ 	.word	0x000000ff
        /*00a8*/ 	.word	0x00000040
        /*00ac*/ 	.short	0x0100
        /*00ae*/ 	.byte	0x08
	.zero		1


	//   ....[2]....
        /*00b0*/ 	.word	0x00000580
        /*00b4*/ 	.word	0x000000ff
        /*00b8*/ 	.word	0x00000008
        /*00bc*/ 	.short	0x0100
        /*00be*/ 	.byte	0x08
	.zero		1


	//   ....[3]....
        /*00c0*/ 	.word	0x00000590
        /*00c4*/ 	.word	0x000000ff
        /*00c8*/ 	.word	0x00000048
        /*00cc*/ 	.short	0x0100
        /*00ce*/ 	.byte	0x08
	.zero		1


	//   ....[4]....
        /*00d0*/ 	.word	0x000005a0
        /*00d4*/ 	.word	0x000000ff
        /*00d8*/ 	.word	0x00000010
        /*00dc*/ 	.short	0x0100
        /*00de*/ 	.byte	0x08
	.zero		1


	//   ....[5]....
        /*00e0*/ 	.word	0x000005b0
        /*00e4*/ 	.word	0x000000ff
        /*00e8*/ 	.word	0x00000050
        /*00ec*/ 	.short	0x0100
        /*00ee*/ 	.byte	0x08
	.zero		1


	//   ....[6]....
        /*00f0*/ 	.word	0x000005c0
        /*00f4*/ 	.word	0x000000ff
        /*00f8*/ 	.word	0x00000018
        /*00fc*/ 	.short	0x0100
        /*00fe*/ 	.byte	0x08
	.zero		1


	//   ....[7]....
        /*0100*/ 	.word	0x000005d0
        /*0104*/ 	.word	0x000000ff
        /*0108*/ 	.word	0x00000058
        /*010c*/ 	.short	0x0100
        /*010e*/ 	.byte	0x08
	.zero		1


	//   ....[8]....
        /*0110*/ 	.word	0x000005e0
        /*0114*/ 	.word	0x000000ff
        /*0118*/ 	.word	0x00000020
        /*011c*/ 	.short	0x0100
        /*011e*/ 	.byte	0x08
	.zero		1


	//   ....[9]....
        /*0120*/ 	.word	0x000005f0
        /*0124*/ 	.word	0x000000ff
        /*0128*/ 	.word	0x00000060
        /*012c*/ 	.short	0x0100
        /*012e*/ 	.byte	0x08
	.zero		1


	//   ....[10]....
        /*0130*/ 	.word	0x00000600
        /*0134*/ 	.word	0x000000ff
        /*0138*/ 	.word	0x00000028
        /*013c*/ 	.short	0x0100
        /*013e*/ 	.byte	0x08
	.zero		1


	//   ....[11]....
        /*0140*/ 	.word	0x00000610
        /*0144*/ 	.word	0x000000ff
        /*0148*/ 	.word	0x00000068
        /*014c*/ 	.short	0x0100
        /*014e*/ 	.byte	0x08
	.zero		1


	//   ....[12]....
        /*0150*/ 	.word	0x00000620
        /*0154*/ 	.word	0x000000ff
        /*0158*/ 	.word	0x00000030
        /*015c*/ 	.short	0x0100
        /*015e*/ 	.byte	0x08
	.zero		1


	//   ....[13]....
        /*0160*/ 	.word	0x00000630
        /*0164*/ 	.word	0x000000ff
        /*0168*/ 	.word	0x00000070
        /*016c*/ 	.short	0x0100
        /*016e*/ 	.byte	0x08
	.zero		1


	//   ....[14]....
        /*0170*/ 	.word	0x00000640
        /*0174*/ 	.word	0x000000ff
        /*0178*/ 	.word	0x00000038
        /*017c*/ 	.short	0x0100
        /*017e*/ 	.byte	0x08
	.zero		1


	//   ....[15]....
        /*0180*/ 	.word	0x00000650
        /*0184*/ 	.word	0x000000ff
        /*0188*/ 	.word	0x00000078
        /*018c*/ 	.short	0x0100
        /*018e*/ 	.byte	0x08
	.zero		1


	//   ....[16]....
        /*0190*/ 	.word	0x000007a0
        /*0194*/ 	.word	0x000000ff
        /*0198*/ 	.word	0x00000080
        /*019c*/ 	.short	0x0100
        /*019e*/ 	.byte	0x08
	.zero		1


	//   ....[17]....
        /*01a0*/ 	.word	0x000007b0
        /*01a4*/ 	.word	0x000000ff
        /*01a8*/ 	.word	0x00000098
        /*01ac*/ 	.short	0x0100
        /*01ae*/ 	.byte	0x08
	.zero		1


	//   ....[18]....
        /*01b0*/ 	.word	0x000007c0
        /*01b4*/ 	.word	0x000000ff
        /*01b8*/ 	.word	0x00000088
        /*01bc*/ 	.short	0x0100
        /*01be*/ 	.byte	0x08
	.zero		1


	//   ....[19]....
        /*01c0*/ 	.word	0x000007d0
        /*01c4*/ 	.word	0x000000ff
        /*01c8*/ 	.word	0x000000a0
        /*01cc*/ 	.short	0x0100
        /*01ce*/ 	.byte	0x08
	.zero		1


	//   ....[20]....
        /*01d0*/ 	.word	0x000007e0
        /*01d4*/ 	.word	0x000000ff
        /*01d8*/ 	.word	0x00000090
        /*01dc*/ 	.short	0x0100
        /*01de*/ 	.byte	0x08
	.zero		1


	//   ....[21]....
        /*01e0*/ 	.word	0x000007f0
        /*01e4*/ 	.word	0x000000ff
        /*01e8*/ 	.word	0x000000a8
        /*01ec*/ 	.short	0x0100
        /*01ee*/ 	.byte	0x08
	.zero		1


	//   ....[22]....
        /*01f0*/ 	.word	0x00000a80
        /*01f4*/ 	.word	0x000000ff
        /*01f8*/ 	.word	0x000000b0
        /*01fc*/ 	.short	0x0100
        /*01fe*/ 	.byte	0x08
	.zero		1


	//   ....[23]....
        /*0200*/ 	.word	0x00000ae0
        /*0204*/ 	.word	0x000000ff
        /*0208*/ 	.word	0x000000b8
        /*020c*/ 	.short	0x0100
        /*020e*/ 	.byte	0x08
	.zero		1


	//   ....[24]....
        /*0210*/ 	.word	0x000017b0
        /*0214*/ 	.word	0x00000003
        /*0218*/ 	.word	0x00000000
        /*021c*/ 	.short	0x010a
        /*021e*/ 	.byte	0x3f
	.zero		1


	//   ....[25]....
        /*0220*/ 	.word	0x000017f0
        /*0224*/ 	.word	0x00000003
        /*0228*/ 	.word	0x00000000
        /*022c*/ 	.short	0x010a
        /*022e*/ 	.byte	0x3f
	.zero		1


	//   ....[26]....
        /*0230*/ 	.word	0x00001b50
        /*0234*/ 	.word	0x000000ff
        /*0238*/ 	.word	0x00000000
        /*023c*/ 	.short	0x010a
        /*023e*/ 	.byte	0x04
	.zero		1


	//   ....[27]....
        /*0240*/ 	.word	0x00001b90
        /*0244*/ 	.word	0x000000ff
        /*0248*/ 	.word	0x00000000
        /*024c*/ 	.short	0x010a
        /*024e*/ 	.byte	0x04
	.zero		1


	//   ....[28]....
        /*0250*/ 	.word	0x00001df0
        /*0254*/ 	.word	0x000000ff
        /*0258*/ 	.word	0x00000000
        /*025c*/ 	.short	0x0101
        /*025e*/ 	.byte	0x04
	.zero		1


	//   ....[29]....
        /*0260*/ 	.word	0x00001fa0
        /*0264*/ 	.word	0x000000ff
        /*0268*/ 	.word	0x00000000
        /*026c*/ 	.short	0x0101
        /*026e*/ 	.byte	0x04
	.zero		1


	//   ....[30]....
        /*0270*/ 	.word	0x00002b20
        /*0274*/ 	.word	0x00000005
        /*0278*/ 	.word	0x00000080
        /*027c*/ 	.short	0x010a
        /*027e*/ 	.byte	0x3f
	.zero		1


	//   ....[31]....
        /*0280*/ 	.word	0x00003620
        /*0284*/ 	.word	0x000000ff
        /*0288*/ 	.word	0x00000000
        /*028c*/ 	.short	0x0101
        /*028e*/ 	.byte	0x04
	.zero		1


	//   ....[32]....
        /*0290*/ 	.word	0x000036f0
        /*0294*/ 	.word	0x00000004
        /*0298*/ 	.word	0x00000080
        /*029c*/ 	.short	0x010a
        /*029e*/ 	.byte	0x3f
	.zero		1


	//   ....[33]....
        /*02a0*/ 	.word	0x00003e60
        /*02a4*/ 	.word	0x000000ff
        /*02a8*/ 	.word	0x00000000
        /*02ac*/ 	.short	0x0101
        /*02ae*/ 	.byte	0x04
	.zero		1


	//   ....[34]....
        /*02b0*/ 	.word	0x000047f0
        /*02b4*/ 	.word	0x000000ff
        /*02b8*/ 	.word	0x00000000
        /*02bc*/ 	.short	0x0101
        /*02be*/ 	.byte	0x04
	.zero		1


	//   ....[35]....
        /*02c0*/ 	.word	0x00004ed0
        /*02c4*/ 	.word	0x000000ff
        /*02c8*/ 	.word	0x000000b8
        /*02cc*/ 	.short	0x010a
        /*02ce*/ 	.byte	0x04
	.zero		1


	//   ....[36]....
        /*02d0*/ 	.word	0x00005310
        /*02d4*/ 	.word	0x000000ff
        /*02d8*/ 	.word	0x00000098
        /*02dc*/ 	.short	0x010a
        /*02de*/ 	.byte	0x05
	.zero		1


	//   ....[37]....
        /*02e0*/ 	.word	0x00005410
        /*02e4*/ 	.word	0x000000ff
        /*02e8*/ 	.word	0x00000080
        /*02ec*/ 	.short	0x010b
        /*02ee*/ 	.byte	0x05
	.zero		1


	//   ....[38]....
        /*02f0*/ 	.word	0x000054a0
        /*02f4*/ 	.word	0x000000ff
        /*02f8*/ 	.word	0x00000000
        /*02fc*/ 	.short	0x0101
        /*02fe*/ 	.byte	0x05
	.zero		1


	//   ....[39]....
        /*0300*/ 	.word	0x00005510
        /*0304*/ 	.word	0x000000ff
        /*0308*/ 	.word	0x00000098
        /*030c*/ 	.short	0x010a
        /*030e*/ 	.byte	0x04
	.zero		1


	//   ....[40]....
        /*0310*/ 	.word	0x00005630
        /*0314*/ 	.word	0x000000ff
        /*0318*/ 	.word	0x00000080
        /*031c*/ 	.short	0x010b
        /*031e*/ 	.byte	0x04
	.zero		1


	//   ....[41]....
        /*0320*/ 	.word	0x00005710
        /*0324*/ 	.word	0x000000ff
        /*0328*/ 	.word	0x00000000
        /*032c*/ 	.short	0x0101
        /*032e*/ 	.byte	0x04
	.zero		1


	//   ....[42]....
        /*0330*/ 	.word	0x00005dc0
        /*0334*/ 	.word	0x00000003
        /*0338*/ 	.word	0x00000098
        /*033c*/ 	.short	0x010a
        /*033e*/ 	.byte	0x3f
	.zero		1


	//   ....[43]....
        /*0340*/ 	.word	0x00005e90
        /*0344*/ 	.word	0x00000005
        /*0348*/ 	.word	0x00000098
        /*034c*/ 	.short	0x010a
        /*034e*/ 	.byte	0x3f
	.zero		1


	//   ....[44]....
        /*0350*/ 	.word	0x00005f40
        /*0354*/ 	.word	0x00000003
        /*0358*/ 	.word	0x00000098
        /*035c*/ 	.short	0x010a
        /*035e*/ 	.byte	0x3f
	.zero		1


	//   ....[45]....
        /*0360*/ 	.word	0x00006270
        /*0364*/ 	.word	0x0000000f
        /*0368*/ 	.word	0x00000040
        /*036c*/ 	.short	0x010a
        /*036e*/ 	.byte	0x3f
	.zero		1


	//   ....[46]....
        /*0370*/ 	.word	0x00006630
        /*0374*/ 	.word	0x00000005
        /*0378*/ 	.word	0x000000b8
        /*037c*/ 	.short	0x0101
        /*037e*/ 	.byte	0x3f
	.zero		1


	//   ....[47]....
        /*0380*/ 	.word	0x00006d40
        /*0384*/ 	.word	0x00000007
        /*0388*/ 	.word	0x00000000
        /*038c*/ 	.short	0x010a
        /*038e*/ 	.byte	0x3f
	.zero		1


	//   ....[48]....
        /*0390*/ 	.word	0x00006dc0
        /*0394*/ 	.word	0x00000006
        /*0398*/ 	.word	0x00000000
        /*039c*/ 	.short	0x010a
        /*039e*/ 	.byte	0x3f
	.zero		1


	//   ....[49]....
        /*03a0*/ 	.word	0x00006e50
        /*03a4*/ 	.word	0x00000007
        /*03a8*/ 	.word	0x00000000
        /*03ac*/ 	.short	0x010a
        /*03ae*/ 	.byte	0x3f
	.zero		1


	//   ....[50]....
        /*03b0*/ 	.word	0x00006ee0
        /*03b4*/ 	.word	0x00000006
        /*03b8*/ 	.word	0x00000000
        /*03bc*/ 	.short	0x010a
        /*03be*/ 	.byte	0x3f
	.zero		1


	//   ....[51]....
        /*03c0*/ 	.word	0x00006f70
        /*03c4*/ 	.word	0x00000007
        /*03c8*/ 	.word	0x00000000
        /*03cc*/ 	.short	0x010a
        /*03ce*/ 	.byte	0x3f
	.zero		1


	//   ....[52]....
        /*03d0*/ 	.word	0x00007000
        /*03d4*/ 	.word	0x00000006
        /*03d8*/ 	.word	0x00000000
        /*03dc*/ 	.short	0x010a
        /*03de*/ 	.byte	0x3f
	.zero		1


	//   ....[53]....
        /*03e0*/ 	.word	0x00007090
        /*03e4*/ 	.word	0x00000007
        /*03e8*/ 	.word	0x00000000
        /*03ec*/ 	.short	0x010a
        /*03ee*/ 	.byte	0x3f
	.zero		1


	//   ....[54]....
        /*03f0*/ 	.word	0x00007120
        /*03f4*/ 	.word	0x00000005
        /*03f8*/ 	.word	0x00000000
        /*03fc*/ 	.short	0x010a
        /*03fe*/ 	.byte	0x3f
	.zero		1


	//   ....[55]....
        /*0400*/ 	.word	0x00007180
        /*0404*/ 	.word	0x00000003
        /*0408*/ 	.word	0x00000000
        /*040c*/ 	.short	0x010a
        /*040e*/ 	.byte	0x3f
	.zero		1


	//   ....[56]....
        /*0410*/ 	.word	0x000071e0
        /*0414*/ 	.word	0x00000004
        /*0418*/ 	.word	0x00000000
        /*041c*/ 	.short	0x010a
        /*041e*/ 	.byte	0x3f
	.zero		1


	//   ....[57]....
        /*0420*/ 	.word	0x00007230
        /*0424*/ 	.word	0x00000005
        /*0428*/ 	.word	0x00000080
        /*042c*/ 	.short	0x010a
        /*042e*/ 	.byte	0x3f
	.zero		1


	//   ....[58]....
        /*0430*/ 	.word	0x00007280
        /*0434*/ 	.word	0x00000004
        /*0438*/ 	.word	0x00000080
        /*043c*/ 	.short	0x010a
        /*043e*/ 	.byte	0x3f
	.zero		1


	//   ....[59]....
        /*0440*/ 	.word	0x000072e0
        /*0444*/ 	.word	0x00000003
        /*0448*/ 	.word	0x000000b8
        /*044c*/ 	.short	0x010a
        /*044e*/ 	.byte	0x3f
	.zero		1


	//   ....[60]....
        /*0450*/ 	.word	0x00007340
        /*0454*/ 	.word	0x00000005
        /*0458*/ 	.word	0x00000098
        /*045c*/ 	.short	0x010a
        /*045e*/ 	.byte	0x3f
	.zero		1


	//   ....[61]....
        /*0460*/ 	.word	0x000073a0
        /*0464*/ 	.word	0x00000005
        /*0468*/ 	.word	0x00000098
        /*046c*/ 	.short	0x010a
        /*046e*/ 	.byte	0x3f
	.zero		1


	//   ....[62]....
        /*0470*/ 	.word	0x000073f0
        /*0474*/ 	.word	0x00000003
        /*0478*/ 	.word	0x00000098
        /*047c*/ 	.short	0x010a
        /*047e*/ 	.byte	0x3f
	.zero		1


	//   ....[63]....
        /*0480*/ 	.word	0x00007440
        /*0484*/ 	.word	0x00000005
        /*0488*/ 	.word	0x00000098
        /*048c*/ 	.short	0x010a
        /*048e*/ 	.byte	0x3f
	.zero		1


	//   ....[64]....
        /*0490*/ 	.word	0x00007510
        /*0494*/ 	.word	0x0000000f
        /*0498*/ 	.word	0x00000040
        /*049c*/ 	.short	0x010a
        /*049e*/ 	.byte	0x3f
	.zero		1


	//   ....[65]....
        /*04a0*/ 	.word	0x000075e0
        /*04a4*/ 	.word	0x00000007
        /*04a8*/ 	.word	0x00000000
        /*04ac*/ 	.short	0x010a
        /*04ae*/ 	.byte	0x3f
	.zero		1


	//   ....[66]....
        /*04b0*/ 	.word	0x00007630
        /*04b4*/ 	.word	0x00000006
        /*04b8*/ 	.word	0x00000000
        /*04bc*/ 	.short	0x010a
        /*04be*/ 	.byte	0x3f
	.zero		1


	//   ....[67]....
        /*04c0*/ 	.word	0x00007680
        /*04c4*/ 	.word	0x00000007
        /*04c8*/ 	.word	0x00000000
        /*04cc*/ 	.short	0x010a
        /*04ce*/ 	.byte	0x3f
	.zero		1


	//   ....[68]....
        /*04d0*/ 	.word	0x000076d0
        /*04d4*/ 	.word	0x00000006
        /*04d8*/ 	.word	0x00000000
        /*04dc*/ 	.short	0x010a
        /*04de*/ 	.byte	0x3f
	.zero		1


	//   ....[69]....
        /*04e0*/ 	.word	0x00007720
        /*04e4*/ 	.word	0x00000007
        /*04e8*/ 	.word	0x00000000
        /*04ec*/ 	.short	0x010a
        /*04ee*/ 	.byte	0x3f
	.zero		1


	//   ....[70]....
        /*04f0*/ 	.word	0x00007770
        /*04f4*/ 	.word	0x00000006
        /*04f8*/ 	.word	0x00000000
        /*04fc*/ 	.short	0x010a
        /*04fe*/ 	.byte	0x3f
	.zero		1


	//   ....[71]....
        /*0500*/ 	.word	0x000077c0
        /*0504*/ 	.word	0x00000007
        /*0508*/ 	.word	0x00000000
        /*050c*/ 	.short	0x010a
        /*050e*/ 	.byte	0x3f
	.zero		1


	//----- nvinfo : EIATTR_NUM_MBARRIERS
	.align		4
.L_38:
        /*0510*/ 	.byte	0x03, 0x38
        /*0512*/ 	.short	0x0018


	//----- nvinfo : EIATTR_EXIT_INSTR_OFFSETS
	.align		4
        /*0514*/ 	.byte	0x04, 0x1c
        /*0516*/ 	.short	(.L_40 - .L_39)


	//   ....[0]....
.L_39:
        /*0518*/ 	.word	0x00007170


	//----- nvinfo : EIATTR_MAX_THREADS
	.align		4
.L_40:
        /*051c*/ 	.byte	0x04, 0x05
        /*051e*/ 	.short	(.L_42 - .L_41)
.L_41:
        /*0520*/ 	.word	0x00000180
        /*0524*/ 	.word	0x00000001
        /*0528*/ 	.word	0x00000001


	//----- nvinfo : EIATTR_CRS_STACK_SIZE
	.align		4
.L_42:
        /*052c*/ 	.byte	0x04, 0x1e
        /*052e*/ 	.short	(.L_44 - .L_43)
.L_43:
        /*0530*/ 	.word	0x00000000


	//----- nvinfo : EIATTR_CBANK_PARAM_SIZE
	.align		4
.L_44:
        /*0534*/ 	.byte	0x03, 0x19
        /*0536*/ 	.short	0x0770


	//----- nvinfo : EIATTR_PARAM_CBANK
	.align		4
        /*0538*/ 	.byte	0x04, 0x0a
        /*053a*/ 	.short	(.L_46 - .L_45)
	.align		4
.L_45:
        /*053c*/ 	.word	index@(.nv.constant0._ZN7cutlass13device_kernelINS_4gemm6kernel13GemmUniversalIN4cute5tupleIJiiiiEEENS1_10collective13CollectiveMmaINS1_34MainloopSm90TmaGmmaWarpSpecializedILi8ENS5_IJNS4_1CILi1EEESB_SB_EEENS1_35KernelTmaWarpSpecializedCooperativeEEENS5_IJNSA_ILi128EEENSA_ILi64EEESG_EEENS_10bfloat16_tENS5_IJlSB_lEEESI_SJ_NS4_8TiledMMAINS4_8MMA_AtomIJNS4_4SM904GMMA27MMA_64x64x16_F32BF16BF16_SSILNSN_5MajorE0ELSP_0ELNSN_7ScaleInE1ELSQ_1EEEEEENS4_6LayoutINS5_IJNSA_ILi2EEESB_SB_EEENS5_IJSB_NSA_ILi0EEESW_EEEEENS5_IJNS4_10UnderscoreESZ_SZ_EEEEENS4_13SM90_TMA_LOADENS4_14ComposedLayoutINS4_7SwizzleILi3ELi4ELi3EEENS4_18smem_ptr_flag_bitsILi16EEENST_INS5_IJNSA_ILi8EEESG_EEENS5_IJSG_SB_EEEEEEEvNS4_8identityES12_S1C_vS1D_EENS_8epilogue10collective18CollectiveEpilogueINS1F_22Sm90TmaWarpSpecializedILi3ELi2ELi16ELb1ELb0EEEJSH_NS5_IJSF_NSA_ILi32EEEEEESI_SJ_SI_SJ_NS1F_6fusion15FusionCallbacksIS1J_NS1M_23LinCombPerRowBiasEltActINS1F_6thread4ReLuESI_fSI_SI_fLi8ELNS_15FloatRoundStyleE2EEESH_S1L_JEEES12_NS13_INS14_ILi2ELi4ELi3EEES17_NST_INS5_IJS18_S1K_EEENS5_IJS1K_SB_EEEEEEENS4_17SM75_U32x4_LDSM_NENS4_14SM90_TMA_STOREES1Y_NS4_17SM90_U32x4_STSM_NENS4_9Copy_AtomIJS21_NS_6half_tEEEEvEEEvvEEEEvNT_6ParamsE)
        /*0540*/ 	.short	0x0210
        /*0542*/ 	.short	0x0770


	//----- nvinfo : EIATTR_SW_WAR
	.align		4
.L_46:
        /*0544*/ 	.byte	0x04, 0x36
        /*0546*/ 	.short	(.L_48 - .L_47)
.L_47:
        /*0548*/ 	.word	0x00000008
.L_48:


//--------------------- .nv.callgraph             --------------------------
	.section	.nv.callgraph,"",@"SHT_CUDA_CALLGRAPH"
	.align	4
	.sectionentsize	8
	.align		4
        /*0000*/ 	.word	0x00000000
	.align		4
        /*0004*/ 	.word	0xffffffff
	.align		4
        /*0008*/ 	.word	index@(_ZN7cutlass13device_kernelINS_4gemm6kernel13GemmUniversalIN4cute5tupleIJiiiiEEENS1_10collective13CollectiveMmaINS1_34MainloopSm90TmaGmmaWarpSpecializedILi8ENS5_IJNS4_1CILi1EEESB_SB_EEENS1_35KernelTmaWarpSpecializedCooperativeEEENS5_IJNSA_ILi128EEENSA_ILi64EEESG_EEENS_10bfloat16_tENS5_IJlSB_lEEESI_SJ_NS4_8TiledMMAINS4_8MMA_AtomIJNS4_4SM904GMMA27MMA_64x64x16_F32BF16BF16_SSILNSN_5MajorE0ELSP_0ELNSN_7ScaleInE1ELSQ_1EEEEEENS4_6LayoutINS5_IJNSA_ILi2EEESB_SB_EEENS5_IJSB_NSA_ILi0EEESW_EEEEENS5_IJNS4_10UnderscoreESZ_SZ_EEEEENS4_13SM90_TMA_LOADENS4_14ComposedLayoutINS4_7SwizzleILi3ELi4ELi3EEENS4_18smem_ptr_flag_bitsILi16EEENST_INS5_IJNSA_ILi8EEESG_EEENS5_IJSG_SB_EEEEEEEvNS4_8identityES12_S1C_vS1D_EENS_8epilogue10collective18CollectiveEpilogueINS1F_22Sm90TmaWarpSpecializedILi3ELi2ELi16ELb1ELb0EEEJSH_NS5_IJSF_NSA_ILi32EEEEEESI_SJ_SI_SJ_NS1F_6fusion15FusionCallbacksIS1J_NS1M_23LinCombPerRowBiasEltActINS1F_6thread4ReLuESI_fSI_SI_fLi8ELNS_15FloatRoundStyleE2EEESH_S1L_JEEES12_NS13_INS14_ILi2ELi4ELi3EEES17_NST_INS5_IJS18_S1K_EEENS5_IJS1K_SB_EEEEEEENS4_17SM75_U32x4_LDSM_NENS4_14SM90_TMA_STOREES1Y_NS4_17SM90_U32x4_STSM_NENS4_9Copy_AtomIJS21_NS_6half_tEEEEvEEEvvEEEEvNT_6ParamsE)
	.align		4
        /*000c*/ 	.word	index@(__assertfail)
	.align		4
        /*0010*/ 	.word	0x00000000
	.align		4
        /*0014*/ 	.word	0xfffffffe
	.align		4
        /*0018*/ 	.word	0x00000000
	.align		4
        /*001c*/ 	.word	0xfffffffd
	.align		4
        /*0020*/ 	.word	0x00000000
	.align		4
        /*0024*/ 	.word	0xfffffffc


//--------------------- .nv.constant4             --------------------------
	.section	.nv.constant4,"a",@progbits
	.align	8
	.align		8
.nv.constant4:
        /*0000*/ 	.dword	__assertfail
	.align		8
        /*0008*/ 	.dword	__unnamed_1
	.align		8
        /*0010*/ 	.dword	__unnamed_2
	.align		8
        /*0018*/ 	.dword	_ZN39_INTERNAL_9b97cfc0_4_k_cu_8d59ffa3_33264cuda3std3__45__cpo5beginE
	.align		8
        /*0020*/ 	.dword	_ZN39_INTERNAL_9b97cfc0_4_k_cu_8d59ffa3_33264cuda3std3__45__cpo3endE
	.align		8
        /*0028*/ 	.dword	_ZN39_INTERNAL_9b97cfc0_4_k_cu_8d59ffa3_33264cuda3std3__45__cpo6cbeginE
	.align		8
        /*0030*/ 	.dword	_ZN39_INTERNAL_9b97cfc0_4_k_cu_8d59ffa3_33264cuda3std3__45__cpo4cendE
	.align		8
        /*0038*/ 	.dword	_ZN39_INTERNAL_9b97cfc0_4_k_cu_8d59ffa3_33264cuda3std3__441_GLOBAL__N__9b97cfc0_4_k_cu_8d59ffa3_33266ignoreE
	.align		8
        /*0040*/ 	.dword	_ZN39_INTERNAL_9b97cfc0_4_k_cu_8d59ffa3_33264cuda3std3__419piecewise_constructE
	.align		8
        /*0048*/ 	.dword	_ZN39_INTERNAL_9b97cfc0_4_k_cu_8d59ffa3_33264cuda3std3__48in_placeE
	.align		8
        /*0050*/ 	.dword	_ZN39_INTERNAL_9b97cfc0_4_k_cu_8d59ffa3_33264cuda3std6ranges3__45__cpo4swapE
	.align		8
        /*0058*/ 	.dword	_ZN39_INTERNAL_9b97cfc0_4_k_cu_8d59ffa3_33264cuda3std6ranges3__45__cpo9iter_moveE
	.align		8
        /*0060*/ 	.dword	_ZN39_INTERNAL_9b97cfc0_4_k_cu_8d59ffa3_33264cute7productE
	.align		8
        /*0068*/ 	.dword	_ZN39_INTERNAL_9b97cfc0_4_k_cu_8d59ffa3_33264cute1_E
	.align		8
        /*0070*/ 	.dword	$str$22
	.align		8
        /*0078*/ 	.dword	$str$23
	.align		8
        /*0080*/ 	.dword	$str$26
	.align		8
        /*0088*/ 	.dword	$str$27


//--------------------- .text._ZN7cutlass13device_kernelINS_4gemm6kernel13GemmUniversalIN4cute5tupleIJiiiiEEENS1_10collective13CollectiveMmaINS1_34MainloopSm90TmaGmmaWarpSpecializedILi8ENS5_IJNS4_1CILi1EEESB_SB_EEENS1_35KernelTmaWarpSpecializedCooperativeEEENS5_IJNSA_ILi128EEENSA_ILi64EEESG_EEENS_10bfloat16_tENS5_IJlSB_lEEESI_SJ_NS4_8TiledMMAINS4_8MMA_AtomIJNS4_4SM904GMMA27MMA_64x64x16_F32BF16BF16_SSILNSN_5MajorE0ELSP_0ELNSN_7ScaleInE1ELSQ_1EEEEEENS4_6LayoutINS5_IJNSA_ILi2EEESB_SB_EEENS5_IJSB_NSA_ILi0EEESW_EEEEENS5_IJNS4_10UnderscoreESZ_SZ_EEEEENS4_13SM90_TMA_LOADENS4_14ComposedLayoutINS4_7SwizzleILi3ELi4ELi3EEENS4_18smem_ptr_flag_bitsILi16EEENST_INS5_IJNSA_ILi8EEESG_EEENS5_IJSG_SB_EEEEEEEvNS4_8identityES12_S1C_vS1D_EENS_8epilogue10collective18CollectiveEpilogueINS1F_22Sm90TmaWarpSpecializedILi3ELi2ELi16ELb1ELb0EEEJSH_NS5_IJSF_NSA_ILi32EEEEEESI_SJ_SI_SJ_NS1F_6fusion15FusionCallbacksIS1J_NS1M_23LinCombPerRowBiasEltActINS1F_6thread4ReLuESI_fSI_SI_fLi8ELNS_15FloatRoundStyleE2EEESH_S1L_JEEES12_NS13_INS14_ILi2ELi4ELi3EEES17_NST_INS5_IJS18_S1K_EEENS5_IJS1K_SB_EEEEEEENS4_17SM75_U32x4_LDSM_NENS4_14SM90_TMA_STOREES1Y_NS4_17SM90_U32x4_STSM_NENS4_9Copy_AtomIJS21_NS_6half_tEEEEvEEEvvEEEEvNT_6ParamsE --------------------------
	.section	.text._ZN7cutlass13device_kernelINS_4gemm6kernel13GemmUniversalIN4cute5tupleIJiiiiEEENS1_10collective13CollectiveMmaINS1_34MainloopSm90TmaGmmaWarpSpecializedILi8ENS5_IJNS4_1CILi1EEESB_SB_EEENS1_35KernelTmaWarpSpecializedCooperativeEEENS5_IJNSA_ILi128EEENSA_ILi64EEESG_EEENS_10bfloat16_tENS5_IJlSB_lEEESI_SJ_NS4_8TiledMMAINS4_8MMA_AtomIJNS4_4SM904GMMA27MMA_64x64x16_F32BF16BF16_SSILNSN_5MajorE0ELSP_0ELNSN_7ScaleInE1ELSQ_1EEEEEENS4_6LayoutINS5_IJNSA_ILi2EEESB_SB_EEENS5_IJSB_NSA_ILi0EEESW_EEEEENS5_IJNS4_10UnderscoreESZ_SZ_EEEEENS4_13SM90_TMA_LOADENS4_14ComposedLayoutINS4_7SwizzleILi3ELi4ELi3EEENS4_18smem_ptr_flag_bitsILi16EEENST_INS5_IJNSA_ILi8EEESG_EEENS5_IJSG_SB_EEEEEEEvNS4_8identityES12_S1C_vS1D_EENS_8epilogue10collective18CollectiveEpilogueINS1F_22Sm90TmaWarpSpecializedILi3ELi2ELi16ELb1ELb0EEEJSH_NS5_IJSF_NSA_ILi32EEEEEESI_SJ_SI_SJ_NS1F_6fusion15FusionCallbacksIS1J_NS1M_23LinCombPerRowBiasEltActINS1F_6thread4ReLuESI_fSI_SI_fLi8ELNS_15FloatRoundStyleE2EEESH_S1L_JEEES12_NS13_INS14_ILi2ELi4ELi3EEES17_NST_INS5_IJS18_S1K_EEENS5_IJS1K_SB_EEEEEEENS4_17SM75_U32x4_LDSM_NENS4_14SM90_TMA_STOREES1Y_NS4_17SM90_U32x4_STSM_NENS4_9Copy_AtomIJS21_NS_6half_tEEEEvEEEvvEEEEvNT_6ParamsE,"ax",@progbits
	.align	128
.text._ZN7cutlass13device_kernelINS_4gemm6kernel13GemmUniversalIN4cute5tupleIJiiiiEEENS1_10collective13CollectiveMmaINS1_34MainloopSm90TmaGmmaWarpSpecializedILi8ENS5_IJNS4_1CILi1EEESB_SB_EEENS1_35KernelTmaWarpSpecializedCooperativeEEENS5_IJNSA_ILi128EEENSA_ILi64EEESG_EEENS_10bfloat16_tENS5_IJlSB_lEEESI_SJ_NS4_8TiledMMAINS4_8MMA_AtomIJNS4_4SM904GMMA27MMA_64x64x16_F32BF16BF16_SSILNSN_5MajorE0ELSP_0ELNSN_7ScaleInE1ELSQ_1EEEEEENS4_6LayoutINS5_IJNSA_ILi2EEESB_SB_EEENS5_IJSB_NSA_ILi0EEESW_EEEEENS5_IJNS4_10UnderscoreESZ_SZ_EEEEENS4_13SM90_TMA_LOADENS4_14ComposedLayoutINS4_7SwizzleILi3ELi4ELi3EEENS4_18smem_ptr_flag_bitsILi16EEENST_INS5_IJNSA_ILi8EEESG_EEENS5_IJSG_SB_EEEEEEEvNS4_8identityES12_S1C_vS1D_EENS_8epilogue10collective18CollectiveEpilogueINS1F_22Sm90TmaWarpSpecializedILi3ELi2ELi16ELb1ELb0EEEJSH_NS5_IJSF_NSA_ILi32EEEEEESI_SJ_SI_SJ_NS1F_6fusion15FusionCallbacksIS1J_NS1M_23LinCombPerRowBiasEltActINS1F_6thread4ReLuESI_fSI_SI_fLi8ELNS_15FloatRoundStyleE2EEESH_S1L_JEEES12_NS13_INS14_ILi2ELi4ELi3EEES17_NST_INS5_IJS18_S1K_EEENS5_IJS1K_SB_EEEEEEENS4_17SM75_U32x4_LDSM_NENS4_14SM90_TMA_STOREES1Y_NS4_17SM90_U32x4_STSM_NENS4_9Copy_AtomIJS21_NS_6half_tEEEEvEEEvvEEEEvNT_6ParamsE:
        .type           _ZN7cutlass13device_kernelINS_4gemm6kernel13GemmUniversalIN4cute5tupleIJiiiiEEENS1_10collective13CollectiveMmaINS1_34MainloopSm90TmaGmmaWarpSpecializedILi8ENS5_IJNS4_1CILi1EEESB_SB_EEENS1_35KernelTmaWarpSpecializedCooperativeEEENS5_IJNSA_ILi128EEENSA_ILi64EEESG_EEENS_10bfloat16_tENS5_IJlSB_lEEESI_SJ_NS4_8TiledMMAINS4_8MMA_AtomIJNS4_4SM904GMMA27MMA_64x64x16_F32BF16BF16_SSILNSN_5MajorE0ELSP_0ELNSN_7ScaleInE1ELSQ_1EEEEEENS4_6LayoutINS5_IJNSA_ILi2EEESB_SB_EEENS5_IJSB_NSA_ILi0EEESW_EEEEENS5_IJNS4_10UnderscoreESZ_SZ_EEEEENS4_13SM90_TMA_LOADENS4_14ComposedLayoutINS4_7SwizzleILi3ELi4ELi3EEENS4_18smem_ptr_flag_bitsILi16EEENST_INS5_IJNSA_ILi8EEESG_EEENS5_IJSG_SB_EEEEEEEvNS4_8identityES12_S1C_vS1D_EENS_8epilogue10collective18CollectiveEpilogueINS1F_22Sm90TmaWarpSpecializedILi3ELi2ELi16ELb1ELb0EEEJSH_NS5_IJSF_NSA_ILi32EEEEEESI_SJ_SI_SJ_NS1F_6fusion15FusionCallbacksIS1J_NS1M_23LinCombPerRowBiasEltActINS1F_6thread4ReLuESI_fSI_SI_fLi8ELNS_15FloatRoundStyleE2EEESH_S1L_JEEES12_NS13_INS14_ILi2ELi4ELi3EEES17_NST_INS5_IJS18_S1K_EEENS5_IJS1K_SB_EEEEEEENS4_17SM75_U32x4_LDSM_NENS4_14SM90_TMA_STOREES1Y_NS4_17SM90_U32x4_STSM_NENS4_9Copy_AtomIJS21_NS_6half_tEEEEvEEEvvEEEEvNT_6ParamsE,@function
        .size           _ZN7cutlass13device_kernelINS_4gemm6kernel13GemmUniversalIN4cute5tupleIJiiiiEEENS1_10collective13CollectiveMmaINS1_34MainloopSm90TmaGmmaWarpSpecializedILi8ENS5_IJNS4_1CILi1EEESB_SB_EEENS1_35KernelTmaWarpSpecializedCooperativeEEENS5_IJNSA_ILi128EEENSA_ILi64EEESG_EEENS_10bfloat16_tENS5_IJlSB_lEEESI_SJ_NS4_8TiledMMAINS4_8MMA_AtomIJNS4_4SM904GMMA27MMA_64x64x16_F32BF16BF16_SSILNSN_5MajorE0ELSP_0ELNSN_7ScaleInE1ELSQ_1EEEEEENS4_6LayoutINS5_IJNSA_ILi2EEESB_SB_EEENS5_IJSB_NSA_ILi0EEESW_EEEEENS5_IJNS4_10UnderscoreESZ_SZ_EEEEENS4_13SM90_TMA_LOADENS4_14ComposedLayoutINS4_7SwizzleILi3ELi4ELi3EEENS4_18smem_ptr_flag_bitsILi16EEENST_INS5_IJNSA_ILi8EEESG_EEENS5_IJSG_SB_EEEEEEEvNS4_8identityES12_S1C_vS1D_EENS_8epilogue10collective18CollectiveEpilogueINS1F_22Sm90TmaWarpSpecializedILi3ELi2ELi16ELb1ELb0EEEJSH_NS5_IJSF_NSA_ILi32EEEEEESI_SJ_SI_SJ_NS1F_6fusion15FusionCallbacksIS1J_NS1M_23LinCombPerRowBiasEltActINS1F_6thread4ReLuESI_fSI_SI_fLi8ELNS_15FloatRoundStyleE2EEESH_S1L_JEEES12_NS13_INS14_ILi2ELi4ELi3EEES17_NST_INS5_IJS18_S1K_EEENS5_IJS1K_SB_EEEEEEENS4_17SM75_U32x4_LDSM_NENS4_14SM90_TMA_STOREES1Y_NS4_17SM90_U32x4_STSM_NENS4_9Copy_AtomIJS21_NS_6half_tEEEEvEEEvvEEEEvNT_6ParamsE,(.L_x_159 - _ZN7cutlass13device_kernelINS_4gemm6kernel13GemmUniversalIN4cute5tupleIJiiiiEEENS1_10collective13CollectiveMmaINS1_34MainloopSm90TmaGmmaWarpSpecializedILi8ENS5_IJNS4_1CILi1EEESB_SB_EEENS1_35KernelTmaWarpSpecializedCooperativeEEENS5_IJNSA_ILi128EEENSA_ILi64EEESG_EEENS_10bfloat16_tENS5_IJlSB_lEEESI_SJ_NS4_8TiledMMAINS4_8MMA_AtomIJNS4_4SM904GMMA27MMA_64x64x16_F32BF16BF16_SSILNSN_5MajorE0ELSP_0ELNSN_7ScaleInE1ELSQ_1EEEEEENS4_6LayoutINS5_IJNSA_ILi2EEESB_SB_EEENS5_IJSB_NSA_ILi0EEESW_EEEEENS5_IJNS4_10UnderscoreESZ_SZ_EEEEENS4_13SM90_TMA_LOADENS4_14ComposedLayoutINS4_7SwizzleILi3ELi4ELi3EEENS4_18smem_ptr_flag_bitsILi16EEENST_INS5_IJNSA_ILi8EEESG_EEENS5_IJSG_SB_EEEEEEEvNS4_8identityES12_S1C_vS1D_EENS_8epilogue10collective18CollectiveEpilogueINS1F_22Sm90TmaWarpSpecializedILi3ELi2ELi16ELb1ELb0EEEJSH_NS5_IJSF_NSA_ILi32EEEEEESI_SJ_SI_SJ_NS1F_6fusion15FusionCallbacksIS1J_NS1M_23LinCombPerRowBiasEltActINS1F_6thread4ReLuESI_fSI_SI_fLi8ELNS_15FloatRoundStyleE2EEESH_S1L_JEEES12_NS13_INS14_ILi2ELi4ELi3EEES17_NST_INS5_IJS18_S1K_EEENS5_IJS1K_SB_EEEEEEENS4_17SM75_U32x4_LDSM_NENS4_14SM90_TMA_STOREES1Y_NS4_17SM90_U32x4_STSM_NENS4_9Copy_AtomIJS21_NS_6half_tEEEEvEEEvvEEEEvNT_6ParamsE)
        .other          _ZN7cutlass13device_kernelINS_4gemm6kernel13GemmUniversalIN4cute5tupleIJiiiiEEENS1_10collective13CollectiveMmaINS1_34MainloopSm90TmaGmmaWarpSpecializedILi8ENS5_IJNS4_1CILi1EEESB_SB_EEENS1_35KernelTmaWarpSpecializedCooperativeEEENS5_IJNSA_ILi128EEENSA_ILi64EEESG_EEENS_10bfloat16_tENS5_IJlSB_lEEESI_SJ_NS4_8TiledMMAINS4_8MMA_AtomIJNS4_4SM904GMMA27MMA_64x64x16_F32BF16BF16_SSILNSN_5MajorE0ELSP_0ELNSN_7ScaleInE1ELSQ_1EEEEEENS4_6LayoutINS5_IJNSA_ILi2EEESB_SB_EEENS5_IJSB_NSA_ILi0EEESW_EEEEENS5_IJNS4_10UnderscoreESZ_SZ_EEEEENS4_13SM90_TMA_LOADENS4_14ComposedLayoutINS4_7SwizzleILi3ELi4ELi3EEENS4_18smem_ptr_flag_bitsILi16EEENST_INS5_IJNSA_ILi8EEESG_EEENS5_IJSG_SB_EEEEEEEvNS4_8identityES12_S1C_vS1D_EENS_8epilogue10collective18CollectiveEpilogueINS1F_22Sm90TmaWarpSpecializedILi3ELi2ELi16ELb1ELb0EEEJSH_NS5_IJSF_NSA_ILi32EEEEEESI_SJ_SI_SJ_NS1F_6fusion15FusionCallbacksIS1J_NS1M_23LinCombPerRowBiasEltActINS1F_6thread4ReLuESI_fSI_SI_fLi8ELNS_15FloatRoundStyleE2EEESH_S1L_JEEES12_NS13_INS14_ILi2ELi4ELi3EEES17_NST_INS5_IJS18_S1K_EEENS5_IJS1K_SB_EEEEEEENS4_17SM75_U32x4_LDSM_NENS4_14SM90_TMA_STOREES1Y_NS4_17SM90_U32x4_STSM_NENS4_9Copy_AtomIJS21_NS_6half_tEEEEvEEEvvEEEEvNT_6ParamsE,@"STO_CUDA_ENTRY STV_DEFAULT"
_ZN7cutlass13device_kernelINS_4gemm6kernel13GemmUniversalIN4cute5tupleIJiiiiEEENS1_10collective13CollectiveMmaINS1_34MainloopSm90TmaGmmaWarpSpecializedILi8ENS5_IJNS4_1CILi1EEESB_SB_EEENS1_35KernelTmaWarpSpecializedCooperativeEEENS5_IJNSA_ILi128EEENSA_ILi64EEESG_EEENS_10bfloat16_tENS5_IJlSB_lEEESI_SJ_NS4_8TiledMMAINS4_8MMA_AtomIJNS4_4SM904GMMA27MMA_64x64x16_F32BF16BF16_SSILNSN_5MajorE0ELSP_0ELNSN_7ScaleInE1ELSQ_1EEEEEENS4_6LayoutINS5_IJNSA_ILi2EEESB_SB_EEENS5_IJSB_NSA_ILi0EEESW_EEEEENS5_IJNS4_10UnderscoreESZ_SZ_EEEEENS4_13SM90_TMA_LOADENS4_14ComposedLayoutINS4_7SwizzleILi3ELi4ELi3EEENS4_18smem_ptr_flag_bitsILi16EEENST_INS5_IJNSA_ILi8EEESG_EEENS5_IJSG_SB_EEEEEEEvNS4_8identityES12_S1C_vS1D_EENS_8epilogue10collective18CollectiveEpilogueINS1F_22Sm90TmaWarpSpecializedILi3ELi2ELi16ELb1ELb0EEEJSH_NS5_IJSF_NSA_ILi32EEEEEESI_SJ_SI_SJ_NS1F_6fusion15FusionCallbacksIS1J_NS1M_23LinCombPerRowBiasEltActINS1F_6thread4ReLuESI_fSI_SI_fLi8ELNS_15FloatRoundStyleE2EEESH_S1L_JEEES12_NS13_INS14_ILi2ELi4ELi3EEES17_NST_INS5_IJS18_S1K_EEENS5_IJS1K_SB_EEEEEEENS4_17SM75_U32x4_LDSM_NENS4_14SM90_TMA_STOREES1Y_NS4_17SM90_U32x4_STSM_NENS4_9Copy_AtomIJS21_NS_6half_tEEEEvEEEvvEEEEvNT_6ParamsE:
[----:B------:R-:W1:Y:S01]  /*0000*/  LDC R1, c[0x0][0x28] ;  /* 0x00000a00ff017b82 */ /* 0x000e620000000800 */
[----:B------:R-:W2:Y:S07]  /*0010*/  S2R R18, SR_TID.X ;  /* 0x0000000000127919 */ /* 0x000eae0000002100 */
[----:B------:R-:W3:Y:S01]  /*0020*/  LDC.64 R4, c[0x0][0x588] ;  /* 0x00016200ff047b82 */ /* 0x000ee20000000a00 */
[----:B------:R-:W-:Y:S01]  /*0030*/  ELECT P0, URZ, PT ;  /* 0x00000000003f782f */ /* 0x000fe20003800000 */
[----:B------:R-:W-:Y:S01]  /*0040*/  BSSY B0, `(.L_x_0) ;  /* 0x0000016000007945 */ /* 0x000fe20003800000 */
[----:B--2---:R-:W-:-:S02]  /*0050*/  SHF.R.U32.HI R6, RZ, 0x5, R18 ;  /* 0x00000005ff067819 */ /* 0x004fc40000011612 */
[----:B------:R-:W-:-:S03]  /*0060*/  SHF.R.U32.HI R2, RZ, 0x7, R18 ;  /* 0x00000007ff027819 */ /* 0x000fc60000011612 */
[----:B------:R-:W2:Y:S04]  /*0070*/  SHFL.IDX PT, R0, R6, RZ, 0x1f ;  /* 0x00001fff06007589 */ /* 0x000ea800000e0000 */
[----:B------:R4:W1:Y:S01]  /*0080*/  SHFL.IDX PT, R10, R2, RZ, 0x1f ;  /* 0x00001fff020a7589 */ /* 0x00086200000e0000 */
[----:B--2---:R-:W-:Y:S02]  /*0090*/  ISETP.NE.OR P0, PT, R0, RZ, !P0 ;  /* 0x000000ff0000720c */ /* 0x004fe40004705670 */
[----:B------:R-:W-:-:S11]  /*00a0*/  SHF.R.S32.HI R3, RZ, 0x1f, R0 ;  /* 0x0000001fff037819 */ /* 0x000fd60000011400 */
[----:B-1-34-:R-:W-:Y:S05]  /*00b0*/  @P0 BRA `(.L_x_1) ;  /* 0x0000000000380947 */ /* 0x01afea0003800000 */
[----:B------:R-:W-:Y:S02]  /*00c0*/  ULDC.64 UR4, c[0x0][0x198] ;  /* 0x0000660000047ab9 */ /* 0x000fe40000000a00 */
[----:B------:R-:W-:Y:S02]  /*00d0*/  UIADD3 UR6, UP0, UR4, 0xf0, URZ ;  /* 0x000000f004067890 */ /* 0x000fe4000ff1e03f */
[----:B------:R-:W-:Y:S02]  /*00e0*/  UIADD3 UR8, UP1, UR4, 0x1f0, URZ ;  /* 0x000001f004087890 */ /* 0x000fe4000ff3e03f */
[----:B------:R-:W-:Y:S02]  /*00f0*/  UIADD3 UR10, UP2, UR4, 0x3f0, URZ ;  /* 0x000003f0040a7890 */ /* 0x000fe4000ff5e03f */
[----:B------:R-:W-:Y:S02]  /*0100*/  UIADD3 UR4, UP3, UR4, 0x4f0, URZ ;  /* 0x000004f004047890 */ /* 0x000fe4000ff7e03f */
[----:B------:R-:W-:-:S02]  /*0110*/  UIADD3.X UR7, URZ, UR5, URZ, UP0, !UPT ;  /* 0x000000053f077290 */ /* 0x000fc400087fe43f */
[----:B------:R-:W-:Y:S02]  /*0120*/  UIADD3.X UR9, URZ, UR5, URZ, UP1, !UPT ;  /* 0x000000053f097290 */ /* 0x000fe40008ffe43f */
[----:B------:R-:W-:Y:S02]  /*0130*/  UIADD3.X UR11, URZ, UR5, URZ, UP2, !UPT ;  /* 0x000000053f0b7290 */ /* 0x000fe400097fe43f */
[----:B------:R-:W-:-:S03]  /*0140*/  UIADD3.X UR5, URZ, UR5, URZ, UP3, !UPT ;  /* 0x000000053f057290 */ /* 0x000fc60009ffe43f */
[----:B------:R1:W-:Y:S02]  /*0150*/  UTMACCTL.PF [UR6] ;  /* 0x00000000060079b9 */ /* 0x0003e40008040000 */
[----:B------:R1:W-:Y:S02]  /*0160*/  UTMACCTL.PF [UR8] ;  /* 0x00000000080079b9 */ /* 0x0003e40008040000 */
[----:B------:R1:W-:Y:S02]  /*0170*/  UTMACCTL.PF [UR10] ;  /* 0x000000000a0079b9 */ /* 0x0003e40008040000 */
[----:B------:R1:W-:Y:S02]  /*0180*/  UTMACCTL.PF [UR4] ;  /* 0x00000000040079b9 */ /* 0x0003e40008040000 */
[----:B-1----:R-:W-:Y:S01]  /*0190*/  NOP ;  /* 0x0000000000007918 */ /* 0x002fe20000000000 */
.L_x_1:
[----:B------:R-:W-:Y:S05]  /*01a0*/  BSYNC B0 ;  /* 0x0000000000007941 */ /* 0x000fea0003800000 */
.L_x_0:
[----:B------:R-:W-:Y:S01]  /*01b0*/  ULDC.64 UR4, c[0x0][0x590] ;  /* 0x0001640000047ab9 */ /* 0x000fe20000000a00 */
[----:B------:R-:W-:Y:S01]  /*01c0*/  LEA.HI R3, R3, R0, RZ, 0x2 ;  /* 0x0000000003037211 */ /* 0x000fe200078f10ff */
[----:B------:R-:W-:Y:S01]  /*01d0*/  ULDC.64 UR54, c[0x0][0x208] ;  /* 0x0000820000367ab9 */ /* 0x000fe20000000a00 */
[----:B------:R-:W-:Y:S01]  /*01e0*/  ISETP.NE.U32.AND P2, PT, RZ, UR4, PT ;  /* 0x00000004ff007c0c */ /* 0x000fe2000bf45070 */
[----:B------:R-:W-:Y:S01]  /*01f0*/  IMAD.MOV.U32 R2, RZ, RZ, R4 ;  /* 0x000000ffff027224 */ /* 0x000fe200078e0004 */
[----:B------:R-:W-:Y:S02]  /*0200*/  LOP3.LUT R3, R3, 0xfffffffc, RZ, 0xc0, !PT ;  /* 0xfffffffc03037812 */ /* 0x000fe400078ec0ff */
[----:B------:R-:W-:Y:S02]  /*0210*/  ISETP.NE.AND.EX P3, PT, RZ, UR5, PT, P2 ;  /* 0x00000005ff007c0c */ /* 0x000fe4000bf65320 */
[----:B------:R-:W-:Y:S01]  /*0220*/  PRMT R7, RZ, 0x7610, R7 ;  /* 0x00007610ff077816 */ /* 0x000fe20000000007 */
[----:B------:R-:W-:-:S02]  /*0230*/  IMAD.IADD R0, R0, 0x1, -R3 ;  /* 0x0000000100007824 */ /* 0x000fc400078e0a03 */
[----:B------:R-:W-:-:S08]  /*0240*/  IMAD.MOV.U32 R3, RZ, RZ, R5 ;  /* 0x000000ffff037224 */ /* 0x000fd000078e0005 */
[----:B------:R-:W-:Y:S05]  /*0250*/  @P3 BRA `(.L_x_2) ;  /* 0x0000000000303947 */ /* 0x000fea0003800000 */
[----:B------:R-:W-:Y:S02]  /*0260*/  ULDC.64 UR6, c[0x0][0x588] ;  /* 0x0001620000067ab9 */ /* 0x000fe40000000a00 */
[----:B------:R-:W-:-:S04]  /*0270*/  ISETP.NE.U32.AND P0, PT, RZ, UR6, PT ;  /* 0x00000006ff007c0c */ /* 0x000fc8000bf05070 */
[----:B------:R-:W-:-:S13]  /*0280*/  ISETP.NE.AND.EX P0, PT, RZ, UR7, PT, P0 ;  /* 0x00000007ff007c0c */ /* 0x000fda000bf05300 */
[----:B------:R-:W-:Y:S05]  /*0290*/  @!P0 BRA `(.L_x_3) ;  /* 0x0000000000108947 */ /* 0x000fea0003800000 */
[----:B------:R-:W2:Y:S02]  /*02a0*/  LDG.E R7, desc[UR54][R2.64] ;  /* 0x0000003602077981 */ /* 0x000ea4000c1e1900 */
[----:B--2---:R-:W-:Y:S01]  /*02b0*/  FSETP.NEU.AND P1, PT, R7, RZ, PT ;  /* 0x000000ff0700720b */ /* 0x004fe20003f2d000 */
[----:B------:R-:W-:Y:S01]  /*02c0*/  IMAD.MOV.U32 R7, RZ, RZ, 0x1 ;  /* 0x00000001ff077424 */ /* 0x000fe200078e00ff */
[----:B------:R-:W-:Y:S11]  /*02d0*/  BRA `(.L_x_2) ;  /* 0x0000000000107947 */ /* 0x000ff60003800000 */
.L_x_3:
[----:B------:R-:W-:Y:S01]  /*02e0*/  ULDC UR6, c[0x0][0x580] ;  /* 0x0001600000067ab9 */ /* 0x000fe20000000800 */
[----:B------:R-:W-:Y:S01]  /*02f0*/  IMAD.MOV.U32 R7, RZ, RZ, 0x1 ;  /* 0x00000001ff077424 */ /* 0x000fe200078e00ff */
[----:B------:R-:W-:Y:S02]  /*0300*/  FSETP.NEU.AND P1, PT, RZ, UR6, PT ;  /* 0x00000006ff007c0b */ /* 0x000fe4000bf2d000 */
[----:B------:R-:W-:-:S11]  /*0310*/  CS2R R2, SRZ ;  /* 0x0000000000027805 */ /* 0x000fd6000001ff00 */
.L_x_2:
[----:B------:R-:W-:Y:S02]  /*0320*/  ISETP.NE.U32.AND P4, PT, R2, RZ, PT ;  /* 0x000000ff0200720c */ /* 0x000fe40003f85070 */
[----:B------:R-:W-:Y:S02]  /*0330*/  ISETP.NE.AND.EX P5, PT, RZ, UR5, PT, P2 ;  /* 0x00000005ff007c0c */ /* 0x000fe4000bfa5320 */
[----:B------:R-:W-:Y:S02]  /*0340*/  ISETP.NE.AND.EX P2, PT, R3, RZ, PT, P4 ;  /* 0x000000ff0300720c */ /* 0x000fe40003f45340 */
[----:B------:R-:W-:-:S11]  /*0350*/  PLOP3.LUT P0, PT, PT, PT, PT, 0x8, 0x0 ;  /* 0x000000000000781c */ /* 0x000fd60003f0e170 */
[----:B------:R-:W-:Y:S05]  /*0360*/  @P2 BRA P5, `(.L_x_4) ;  /* 0x0000000000342947 */ /* 0x000fea0002800000 */
[----:B------:R-:W-:-:S04]  /*0370*/  ISETP.NE.U32.AND P0, PT, RZ, UR4, PT ;  /* 0x00000004ff007c0c */ /* 0x000fc8000bf05070 */
[----:B------:R-:W-:-:S13]  /*0380*/  ISETP.NE.AND.EX P0, PT, RZ, UR5, PT, P0 ;  /* 0x00000005ff007c0c */ /* 0x000fda000bf05300 */
[----:B------:R-:W-:Y:S05]  /*0390*/  @!P0 BRA `(.L_x_5) ;  /* 0x0000000000248947 */ /* 0x000fea0003800000 */
[----:B------:R-:W-:Y:S02]  /*03a0*/  PRMT R7, R7, 0x9910, RZ ;  /* 0x0000991007077816 */ /* 0x000fe400000000ff */
[----:B------:R-:W-:Y:S02]  /*03b0*/  ISETP.NE.U32.AND P0, PT, R2, RZ, PT ;  /* 0x000000ff0200720c */ /* 0x000fe40003f05070 */
[----:B------:R-:W-:Y:S02]  /*03c0*/  ISETP.NE.AND P2, PT, R7, RZ, PT ;  /* 0x000000ff0700720c */ /* 0x000fe40003f45270 */
[----:B------:R-:W-:Y:S02]  /*03d0*/  ISETP.NE.AND.EX P0, PT, R3, RZ, PT, P0 ;  /* 0x000000ff0300720c */ /* 0x000fe40003f05300 */
[----:B------:R-:W-:-:S09]  /*03e0*/  SEL R2, RZ, 0xffffffff, P1 ;  /* 0xffffffffff027807 */ /* 0x000fd20000800000 */
[----:B------:R-:W-:-:S04]  /*03f0*/  @!P2 SEL R2, RZ, 0xffffffff, P0 ;  /* 0xffffffffff02a807 */ /* 0x000fc80000000000 */
[----:B------:R-:W-:-:S04]  /*0400*/  LOP3.LUT R2, R2, 0x1, RZ, 0xc0, !PT ;  /* 0x0000000102027812 */ /* 0x000fc800078ec0ff */
[----:B------:R-:W-:Y:S01]  /*0410*/  ISETP.EQ.U32.AND P0, PT, R2, 0x1, PT ;  /* 0x000000010200780c */ /* 0x000fe20003f02070 */
[----:B------:R-:W-:-:S12]  /*0420*/  BRA `(.L_x_4) ;  /* 0x0000000000047947 */ /* 0x000fd80003800000 */
.L_x_5:
[----:B------:R-:W-:-:S13]  /*0430*/  PLOP3.LUT P0, PT, P1, PT, PT, 0x8, 0x0 ;  /* 0x000000000000781c */ /* 0x000fda0000f0e170 */
.L_x_4:
[----:B------:R-:W1:Y:S02]  /*0440*/  SHFL.IDX PT, R2, R6, RZ, 0x1f ;  /* 0x00001fff06027589 */ /* 0x000e6400000e0000 */
[----:B-1----:R-:W-:-:S13]  /*0450*/  ISETP.NE.AND P1, PT, R2, RZ, PT ;  /* 0x000000ff0200720c */ /* 0x002fda0003f25270 */
[----:B------:R-:W-:Y:S05]  /*0460*/  @P1 BRA `(.L_x_6) ;  /* 0x0000000000841947 */ /* 0x000fea0003800000 */
[----:B------:R-:W-:Y:S01]  /*0470*/  ELECT P1, URZ, PT ;  /* 0x00000000003f782f */ /* 0x000fe20003820000 */
[----:B------:R-:W-:-:S12]  /*0480*/  BSSY B0, `(.L_x_6) ;  /* 0x000001f000007945 */ /* 0x000fd80003800000 */
[----:B------:R-:W-:Y:S05]  /*0490*/  @!P1 BRA `(.L_x_7) ;  /* 0x0000000000749947 */ /* 0x000fea0003800000 */
[----:B------:R-:W1:Y:S01]  /*04a0*/  S2UR UR8, SR_CgaCtaId ;  /* 0x00000000000879c3 */ /* 0x000e620000008800 */
[----:B------:R-:W-:Y:S01]  /*04b0*/  UMOV UR4, 0x400 ;  /* 0x0000040000047882 */ /* 0x000fe20000000000 */
[----:B------:R-:W-:Y:S01]  /*04c0*/  UMOV UR5, 0x1 ;  /* 0x0000000100057882 */ /* 0x000fe20000000000 */
[----:B------:R-:W-:Y:S02]  /*04d0*/  UMOV UR6, 0x100 ;  /* 0x0000010000067882 */ /* 0x000fe40000000000 */
[----:B------:R-:W-:-:S04]  /*04e0*/  UIADD3 UR6, -UR6, 0x100000, URZ ;  /* 0x0010000006067890 */ /* 0x000fc8000fffe13f */
[----:B------:R-:W-:Y:S02]  /*04f0*/  USHF.L.U32 UR7, UR6, 0xb, URZ ;  /* 0x0000000b06077899 */ /* 0x000fe4000800063f */
[----:B------:R-:W-:Y:S02]  /*0500*/  USHF.L.U32 UR6, UR6, 0x1, URZ ;  /* 0x0000000106067899 */ /* 0x000fe4000800063f */
[----:B-1----:R-:W-:Y:S02]  /*0510*/  ULEA UR8, UR8, UR4, 0x18 ;  /* 0x0000000408087291 */ /* 0x002fe4000f8ec03f */
[----:B------:R-:W-:-:S04]  /*0520*/  UIADD3 UR4, -UR5, 0x100000, URZ ;  /* 0x0010000005047890 */ /* 0x000fc8000fffe13f */
[----:B------:R-:W-:Y:S02]  /*0530*/  USHF.L.U32 UR5, UR4, 0xb, URZ ;  /* 0x0000000b04057899 */ /* 0x000fe4000800063f */
[----:B------:R-:W-:Y:S01]  /*0540*/  USHF.L.U32 UR4, UR4, 0x1, URZ ;  /* 0x0000000104047899 */ /* 0x000fe2000800063f */
[----:B------:R-:W1:Y:S11]  /*0550*/  FENCE.VIEW.ASYNC.S ;  /* 0x00000000000073c6 */ /* 0x000e760000000000 */
[----:B-1----:R1:W2:Y:S01]  /*0560*/  SYNCS.EXCH.64 URZ, [UR8], UR4 ;  /* 0x00000004083f75b2 */ /* 0x0022a20008000100 */
[----:B------:R1:W3:Y:S01]  /*0570*/  SYNCS.EXCH.64 URZ, [UR8+0x40], UR6 ;  /* 0x00004006083f75b2 */ /* 0x0002e20008000100 */
[----:B------:R1:W4:Y:S01]  /*0580*/  SYNCS.EXCH.64 URZ, [UR8+0x8], UR4 ;  /* 0x00000804083f75b2 */ /* 0x0003220008000100 */
[----:B------:R1:W1:Y:S01]  /*0590*/  SYNCS.EXCH.64 URZ, [UR8+0x48], UR6 ;  /* 0x00004806083f75b2 */ /* 0x0002620008000100 */
        /* <DEDUP_REMOVED lines=12> */
[----:B------:R-:W-:Y:S01]  /*0660*/  NOP ;  /* 0x0000000000007918 */ /* 0x000fe20000000000 */
.L_x_7:
[----:B-1----:R-:W-:Y:S05]  /*0670*/  BSYNC B0 ;  /* 0x0000000000007941 */ /* 0x002fea0003800000 */
.L_x_6:
[----:B------:R-:W1:Y:S01]  /*0680*/  SHFL.IDX PT, R3, R6, RZ, 0x1f ;  /* 0x00001fff06037589 */ /* 0x000e6200000e0000 */
[----:B------:R-:W2:Y:S01]  /*0690*/  LDC R2, c[0x0][0x904] ;  /* 0x00024100ff027b82 */ /* 0x000ea20000000800 */
[----:B------:R-:W-:Y:S01]  /*06a0*/  NOP ;  /* 0x0000000000007918 */ /* 0x000fe20000000000 */
[----:B-1----:R-:W-:-:S13]  /*06b0*/  ISETP.NE.AND P1, PT, R3, RZ, PT ;  /* 0x000000ff0300720c */ /* 0x002fda0003f25270 */
[----:B------:R-:W-:Y:S05]  /*06c0*/  @P1 BRA `(.L_x_8) ;  /* 0x0000000000501947 */ /* 0x000fea0003800000 */
[----:B------:R-:W1:Y:S01]  /*06d0*/  S2UR UR5, SR_CgaCtaId ;  /* 0x00000000000579c3 */ /* 0x000e620000008800 */
[----:B------:R-:W-:Y:S01]  /*06e0*/  UMOV UR4, 0x400 ;  /* 0x0000040000047882 */ /* 0x000fe20000000000 */
[----:B------:R-:W-:Y:S01]  /*06f0*/  UMOV UR6, 0x20 ;  /* 0x0000002000067882 */ /* 0x000fe20000000000 */
[----:B------:R-:W-:Y:S01]  /*0700*/  UMOV UR7, 0x100 ;  /* 0x0000010000077882 */ /* 0x000fe20000000000 */
[----:B------:R-:W-:Y:S01]  /*0710*/  ELECT P1, URZ, PT ;  /* 0x00000000003f782f */ /* 0x000fe20003820000 */
[----:B-1----:R-:W-:Y:S02]  /*0720*/  ULEA UR8, UR5, UR4, 0x18 ;  /* 0x0000000405087291 */ /* 0x002fe4000f8ec03f */
[----:B------:R-:W-:-:S04]  /*0730*/  UIADD3 UR4, -UR6, 0x100000, URZ ;  /* 0x0010000006047890 */ /* 0x000fc8000fffe13f */
[----:B------:R-:W-:Y:S02]  /*0740*/  USHF.L.U32 UR5, UR4, 0xb, URZ ;  /* 0x0000000b04057899 */ /* 0x000fe4000800063f */
[----:B------:R-:W-:Y:S02]  /*0750*/  USHF.L.U32 UR4, UR4, 0x1, URZ ;  /* 0x0000000104047899 */ /* 0x000fe4000800063f */
[----:B------:R-:W-:-:S04]  /*0760*/  UIADD3 UR6, -UR7, 0x100000, URZ ;  /* 0x0010000007067890 */ /* 0x000fc8000fffe13f */
[----:B------:R-:W-:Y:S02]  /*0770*/  USHF.L.U32 UR7, UR6, 0xb, URZ ;  /* 0x0000000b06077899 */ /* 0x000fe4000800063f */
[----:B------:R-:W-:Y:S01]  /*0780*/  USHF.L.U32 UR6, UR6, 0x1, URZ ;  /* 0x0000000106067899 */ /* 0x000fe2000800063f */
[----:B------:R-:W1:Y:S03]  /*0790*/  FENCE.VIEW.ASYNC.S ;  /* 0x00000000000073c6 */ /* 0x000e660000000000 */
[----:B-1----:R1:W1:Y:S08]  /*07a0*/  SYNCS.EXCH.64 URZ, [UR8+0x80], UR4 ;  /* 0x00008004083f75b2 */ /* 0x0022700008000100 */
[----:B------:R1:W1:Y:S01]  /*07b0*/  SYNCS.EXCH.64 URZ, [UR8+0x98], UR6 ;  /* 0x00009806083f75b2 */ /* 0x0002620008000100 */
[----:B------:R1:W1:Y:S01]  /*07c0*/  SYNCS.EXCH.64 URZ, [UR8+0x88], UR4 ;  /* 0x00008804083f75b2 */ /* 0x0002620008000100 */
[----:B------:R1:W1:Y:S01]  /*07d0*/  SYNCS.EXCH.64 URZ, [UR8+0xa0], UR6 ;  /* 0x0000a006083f75b2 */ /* 0x0002620008000100 */
[----:B------:R1:W1:Y:S01]  /*07e0*/  SYNCS.EXCH.64 URZ, [UR8+0x90], UR4 ;  /* 0x00009004083f75b2 */ /* 0x0002620008000100 */
[----:B------:R1:W1:Y:S01]  /*07f0*/  SYNCS.EXCH.64 URZ, [UR8+0xa8], UR6 ;  /* 0x0000a806083f75b2 */ /* 0x0002620008000100 */
[----:B------:R-:W-:Y:S01]  /*0800*/  NOP ;  /* 0x0000000000007918 */ /* 0x000fe20000000000 */
.L_x_8:
[----:B------:R-:W5:Y:S01]  /*0810*/  SHFL.IDX PT, R6, R6, RZ, 0x1f ;  /* 0x00001fff06067589 */ /* 0x000f6200000e0000 */
[----:B------:R-:W-:Y:S01]  /*0820*/  ELECT P1, URZ, PT ;  /* 0x00000000003f782f */ /* 0x000fe20003820000 */
[----:B------:R-:W3:Y:S01]  /*0830*/  S2UR UR42, SR_CgaCtaId ;  /* 0x00000000002a79c3 */ /* 0x000ee20000008800 */
[----:B--2---:R-:W-:Y:S01]  /*0840*/  ISETP.NE.AND P6, PT, R2, 0x1, PT ;  /* 0x000000010200780c */ /* 0x004fe20003fc5270 */
[----:B------:R-:W2:Y:S01]  /*0850*/  S2R R3, SR_CTAID.Y ;  /* 0x0000000000037919 */ /* 0x000ea20000002600 */
[----:B-1----:R-:W-:Y:S01]  /*0860*/  UMOV UR4, 0x20 ;  /* 0x0000002000047882 */ /* 0x002fe20000000000 */
[----:B------:R-:W-:Y:S01]  /*0870*/  ISETP.NE.AND P4, PT, R0, RZ, PT ;  /* 0x000000ff0000720c */ /* 0x000fe20003f85270 */
[----:B------:R-:W-:Y:S01]  /*0880*/  NOP ;  /* 0x0000000000007918 */ /* 0x000fe20000000000 */
[----:B------:R-:W1:Y:S01]  /*0890*/  S2R R8, SR_CTAID.X ;  /* 0x0000000000087919 */ /* 0x000e620000002500 */
[----:B------:R-:W-:Y:S01]  /*08a0*/  P2R R7, PR, RZ, 0x40 ;  /* 0x00000040ff077803 */ /* 0x000fe20000000000 */
[----:B------:R-:W-:Y:S01]  /*08b0*/  IMAD.MOV.U32 R9, RZ, RZ, RZ ;  /* 0x000000ffff097224 */ /* 0x000fe200078e00ff */
[----:B------:R-:W-:Y:S05]  /*08c0*/  BSSY B6, `(.L_x_9) ;  /* 0x000068a000067945 */ /* 0x000fea0003800000 */
[----:B------:R-:W1:Y:S01]  /*08d0*/  @P6 LDC R17, c[0x0][0x10] ;  /* 0x00000400ff116b82 */ /* 0x000e620000000800 */
[----:B------:R-:W-:Y:S01]  /*08e0*/  @P6 IMAD.MOV.U32 R7, RZ, RZ, RZ ;  /* 0x000000ffff076224 */ /* 0x000fe200078e00ff */
[----:B-----5:R-:W-:-:S06]  /*08f0*/  ISETP.NE.OR P2, PT, R6, RZ, !P1 ;  /* 0x000000ff0600720c */ /* 0x020fcc0004f45670 */
[----:B------:R-:W5:Y:S01]  /*0900*/  @!P6 LDC R11, c[0x0][0xc] ;  /* 0x00000300ff0beb82 */ /* 0x000f620000000800 */
[----:B------:R-:W-:-:S04]  /*0910*/  ISETP.EQ.OR P1, PT, R0, 0x3, !P4 ;  /* 0x000000030000780c */ /* 0x000fc80006722670 */
[----:B------:R-:W-:-:S04]  /*0920*/  ISETP.EQ.AND P1, PT, R10, RZ, P1 ;  /* 0x000000ff0a00720c */ /* 0x000fc80000f22270 */
[----:B------:R-:W-:Y:S01]  /*0930*/  SEL R22, RZ, 0x1, !P1 ;  /* 0x00000001ff167807 */ /* 0x000fe20004800000 */
[----:B--2---:R-:W-:Y:S01]  /*0940*/  @P6 IMAD.MOV.U32 R6, RZ, RZ, R3 ;  /* 0x000000ffff066224 */ /* 0x004fe200078e0003 */
[----:B------:R-:W-:Y:S01]  /*0950*/  VOTEU.ALL UP0, P2 ;  /* 0x00000000003f7886 */ /* 0x000fe20001000000 */
[----:B------:R-:W-:Y:S02]  /*0960*/  VOTEU.ALL UP1, P2 ;  /* 0x00000000003f7886 */ /* 0x000fe40001020000 */
[----:B-1----:R-:W-:Y:S02]  /*0970*/  @P6 IMAD.WIDE.U32 R16, R8, R17, R6 ;  /* 0x0000001108106225 */ /* 0x002fe400078e0006 */
[----:B------:R-:W-:Y:S01]  /*0980*/  @!UP0 UMOV UR6, 0x400 ;  /* 0x0000040000068882 */ /* 0x000fe20000000000 */
[----:B------:R-:W-:-:S04]  /*0990*/  @!UP0 UIADD3 UR4, -UR4, 0x100000, URZ ;  /* 0x0010000004048890 */ /* 0x000fc8000fffe13f */
[----:B------:R-:W-:Y:S02]  /*09a0*/  @!UP0 USHF.L.U32 UR5, UR4, 0xb, URZ ;  /* 0x0000000b04058899 */ /* 0x000fe4000800063f */
[----:B------:R-:W-:Y:S01]  /*09b0*/  @!UP0 USHF.L.U32 UR4, UR4, 0x1, URZ ;  /* 0x0000000104048899 */ /* 0x000fe2000800063f */
[----:B------:R-:W-:Y:S01]  /*09c0*/  @P6 IMAD.MOV.U32 R7, RZ, RZ, RZ ;  /* 0x000000ffff076224 */ /* 0x000fe200078e00ff */
[----:B---3--:R-:W-:Y:S01]  /*09d0*/  @!UP0 ULEA UR8, UR42, UR6, 0x18 ;  /* 0x000000062a088291 */ /* 0x008fe2000f8ec03f */
[----:B------:R-:W-:Y:S01]  /*09e0*/  VOTEU.ALL UP0, P2 ;  /* 0x00000000003f7886 */ /* 0x000fe20001000000 */
[C---:B------:R-:W-:Y:S01]  /*09f0*/  ISETP.NE.AND P2, PT, R10.reuse, RZ, PT ;  /* 0x000000ff0a00720c */ /* 0x040fe20003f45270 */
[----:B------:R-:W-:Y:S01]  /*0a00*/  ULDC UR6, c[0x0][0xc] ;  /* 0x0000030000067ab9 */ /* 0x000fe20000000800 */
[----:B------:R-:W-:Y:S01]  /*0a10*/  ULDC UR7, c[0x0][0x10] ;  /* 0x0000040000077ab9 */ /* 0x000fe20000000800 */
[----:B------:R-:W-:Y:S01]  /*0a20*/  VIADD R10, R10, 0xffffffff ;  /* 0xffffffff0a0a7836 */ /* 0x000fe20000000000 */
[----:B------:R-:W-:Y:S01]  /*0a30*/  ISETP.EQ.AND P5, PT, R0, 0x2, !P2 ;  /* 0x000000020000780c */ /* 0x000fe200057a2270 */
[----:B------:R-:W-:-:S02]  /*0a40*/  @P6 IMAD.IADD R17, R17, 0x1, R7 ;  /* 0x0000000111116824 */ /* 0x000fc400078e0207 */
[----:B-----5:R-:W-:Y:S01]  /*0a50*/  @!P6 IMAD.WIDE.U32 R6, R11, R3, R8 ;  /* 0x000000030b06e225 */ /* 0x020fe200078e0008 */
[----:B------:R-:W-:Y:S01]  /*0a60*/  ISETP.GE.U32.AND P1, PT, R10, 0x2, PT ;  /* 0x000000020a00780c */ /* 0x000fe20003f26070 */
[----:B------:R-:W1:Y:S02]  /*0a70*/  FENCE.VIEW.ASYNC.S ;  /* 0x00000000000073c6 */ /* 0x000e640000000000 */
[----:B-1----:R-:W4:Y:S01]  /*0a80*/  @!UP0 SYNCS.EXCH.64 URZ, [UR8+0xb0], UR4 ;  /* 0x0000b004083f85b2 */ /* 0x002f220008000100 */
[----:B------:R-:W-:Y:S01]  /*0a90*/  SEL R19, RZ, 0x1, !P5 ;  /* 0x00000001ff137807 */ /* 0x000fe20006800000 */
[----:B------:R-:W-:Y:S01]  /*0aa0*/  @!P6 IMAD.MOV.U32 R16, RZ, RZ, R6 ;  /* 0x000000ffff10e224 */ /* 0x000fe200078e0006 */
[----:B------:R-:W-:Y:S01]  /*0ab0*/  SEL R22, R22, 0x2, P1 ;  /* 0x0000000216167807 */ /* 0x000fe20000800000 */
[----:B------:R-:W-:Y:S01]  /*0ac0*/  @!P6 IMAD.MOV.U32 R17, RZ, RZ, R7 ;  /* 0x000000ffff11e224 */ /* 0x000fe200078e0007 */
[----:B------:R-:W-:Y:S01]  /*0ad0*/  SEL R19, R19, 0x2, P1 ;  /* 0x0000000213137807 */ /* 0x000fe20000800000 */
[----:B------:R1:W4:Y:S01]  /*0ae0*/  @!UP1 SYNCS.EXCH.64 URZ, [UR8+0xb8], UR4 ;  /* 0x0000b804083f95b2 */ /* 0x0003220008000100 */
[----:B------:R-:W-:Y:S01]  /*0af0*/  NOP ;  /* 0x0000000000007918 */ /* 0x000fe20000000000 */
[----:B-1----:R-:W-:-:S03]  /*0b00*/  UIMAD.WIDE.U32 UR4, UR6, UR7, URZ ;  /* 0x00000007060472a5 */ /* 0x002fc6000f8e003f */
[----:B------:R-:W-:Y:S02]  /*0b10*/  ULDC UR6, c[0x0][0x14] ;  /* 0x0000050000067ab9 */ /* 0x000fe40000000800 */
[----:B------:R-:W-:Y:S02]  /*0b20*/  UIMAD.WIDE.U32 UR52, UR4, UR6, URZ ;  /* 0x00000006043472a5 */ /* 0x000fe4000f8e003f */
[----:B------:R-:W-:-:S04]  /*0b30*/  UIMAD UR41, UR5, UR6, URZ ;  /* 0x00000006052972a4 */ /* 0x000fc8000f8e023f */
[----:B------:R-:W-:Y:S01]  /*0b40*/  UIADD3 UR41, UR53, UR41, URZ ;  /* 0x0000002935297290 */ /* 0x000fe2000fffe03f */
[----:B----4-:R-:W-:Y:S06]  /*0b50*/  BAR.SYNC.DEFER_BLOCKING 0x0 ;  /* 0x0000000000007b1d */ /* 0x010fec0000010000 */
[----:B------:R-:W-:Y:S05]  /*0b60*/  @!P2 BRA `(.L_x_10) ;  /* 0x0000003c0028a947 */ /* 0x000fea0003800000 */
[----:B------:R-:W-:-:S13]  /*0b70*/  ISETP.GT.U32.AND P0, PT, R10, 0x1, PT ;  /* 0x000000010a00780c */ /* 0x000fda0003f04070 */
[----:B------:R-:W-:Y:S05]  /*0b80*/  @P0 BRA `(.L_x_11) ;  /* 0x0000006400740947 */ /* 0x000fea0003800000 */
[----:B------:R-:W-:Y:S01]  /*0b90*/  ULDC.64 UR4, c[0x0][0x8f8] ;  /* 0x00023e0000047ab9 */ /* 0x000fe20000000a00 */
[----:B------:R-:W-:Y:S01]  /*0ba0*/  UMOV UR47, 0xffffffff ;  /* 0xffffffff002f7882 */ /* 0x000fe20000000000 */
[----:B------:R-:W-:Y:S01]  /*0bb0*/  ISETP.GE.U32.AND P0, PT, R16, UR4, PT ;  /* 0x0000000410007c0c */ /* 0x000fe2000bf06070 */
[----:B------:R-:W-:Y:S01]  /*0bc0*/  IMAD.MOV.U32 R62, RZ, RZ, -0x1 ;  /* 0xffffffffff3e7424 */ /* 0x000fe200078e00ff */
[----:B------:R-:W-:Y:S01]  /*0bd0*/  PRMT R56, RZ, 0x7610, R56 ;  /* 0x00007610ff387816 */ /* 0x000fe20000000038 */
[----:B------:R-:W-:Y:S01]  /*0be0*/  IMAD.MOV.U32 R64, RZ, RZ, -0x1 ;  /* 0xffffffffff407424 */ /* 0x000fe200078e00ff */
[----:B------:R-:W-:Y:S02]  /*0bf0*/  ISETP.GE.U32.AND.EX P0, PT, R17, UR5, PT, P0 ;  /* 0x0000000511007c0c */ /* 0x000fe4000bf06100 */
[----:B------:R-:W-:-:S11]  /*0c00*/  PRMT R0, RZ, 0x7610, R0 ;  /* 0x00007610ff007816 */ /* 0x000fd60000000000 */
[----:B------:R-:W-:Y:S05]  /*0c10*/  @P0 BRA `(.L_x_12) ;  /* 0x0000000400600947 */ /* 0x000fea0003800000 */
[----:B------:R-:W1:Y:S01]  /*0c20*/  LDC.64 R14, c[0x0][0x8d0] ;  /* 0x00023400ff0e7b82 */ /* 0x000e620000000a00 */
[----:B------:R-:W-:Y:S02]  /*0c30*/  IMAD.MOV.U32 R4, RZ, RZ, R16 ;  /* 0x000000ffff047224 */ /* 0x000fe400078e0010 */
[----:B------:R-:W-:-:S05]  /*0c40*/  IMAD.MOV.U32 R5, RZ, RZ, R17 ;  /* 0x000000ffff057224 */ /* 0x000fca00078e0011 */
[----:B------:R-:W2:Y:S08]  /*0c50*/  LDC R0, c[0x0][0x8d8] ;  /* 0x00023600ff007b82 */ /* 0x000eb00000000800 */
[----:B------:R-:W3:Y:S01]  /*0c60*/  LDC.64 R20, c[0x0][0x8c8] ;  /* 0x00023200ff147b82 */ /* 0x000ee20000000a00 */
[----:B-1----:R-:W-:-:S04]  /*0c70*/  ISETP.NE.U32.AND P0, PT, R14, RZ, PT ;  /* 0x000000ff0e00720c */ /* 0x002fc80003f05070 */
[----:B------:R-:W-:-:S13]  /*0c80*/  ISETP.NE.AND.EX P0, PT, R15, RZ, PT, P0 ;  /* 0x000000ff0f00720c */ /* 0x000fda0003f05300 */
[----:B--23--:R-:W-:Y:S05]  /*0c90*/  @!P0 BRA `(.L_x_13) ;  /* 0x0000000000288947 */ /* 0x00cfea0003800000 */
[----:B------:R-:W1:Y:S02]  /*0ca0*/  LDC R11, c[0x0][0x8dc] ;  /* 0x00023700ff0b7b82 */ /* 0x000e640000000800 */
[----:B-1----:R-:W-:-:S05]  /*0cb0*/  IADD3 R11, P0, R16, R11, RZ ;  /* 0x0000000b100b7210 */ /* 0x002fca0007f1e0ff */
[----:B------:R-:W-:-:S04]  /*0cc0*/  IMAD.X R13, RZ, RZ, R17, P0 ;  /* 0x000000ffff0d7224 */ /* 0x000fc800000e0611 */
[----:B------:R-:W-:-:S04]  /*0cd0*/  IMAD.WIDE.U32 R4, R13, R14, RZ ;  /* 0x0000000e0d047225 */ /* 0x000fc800078e00ff */
[----:B------:R-:W-:-:S04]  /*0ce0*/  IMAD.WIDE.U32 R6, P0, R11, R15, R4 ;  /* 0x0000000f0b067225 */ /* 0x000fc80007800004 */
[----:B------:R-:W-:-:S04]  /*0cf0*/  IMAD.WIDE.U32 R4, R11, R14, RZ ;  /* 0x0000000e0b047225 */ /* 0x000fc800078e00ff */
[----:B------:R-:W-:Y:S01]  /*0d00*/  IMAD.X R11, RZ, RZ, RZ, P0 ;  /* 0x000000ffff0b7224 */ /* 0x000fe200000e06ff */
[----:B------:R-:W-:Y:S01]  /*0d10*/  IADD3 RZ, P0, R5, R6, RZ ;  /* 0x0000000605ff7210 */ /* 0x000fe20007f1e0ff */
[----:B------:R-:W-:-:S04]  /*0d20*/  IMAD.MOV.U32 R10, RZ, RZ, R7 ;  /* 0x000000ffff0a7224 */ /* 0x000fc800078e0007 */
[----:B------:R-:W-:-:S08]  /*0d30*/  IMAD.WIDE.U32.X R4, R13, R15, R10, P0 ;  /* 0x0000000f0d047225 */ /* 0x000fd000000e040a */
.L_x_13:
[-CC-:B------:R-:W-:Y:S01]  /*0d40*/  SHF.R.U64 R25, R4, R0.reuse, R5.reuse ;  /* 0x0000000004197219 */ /* 0x180fe20000001205 */
[----:B------:R-:W1:Y:S01]  /*0d50*/  LDC.64 R26, c[0x0][0x8e8] ;  /* 0x00023a00ff1a7b82 */ /* 0x000e620000000a00 */
[----:B------:R-:W-:Y:S01]  /*0d60*/  SHF.R.U32.HI R4, RZ, R0, R5 ;  /* 0x00000000ff047219 */ /* 0x000fe20000011605 */
[----:B------:R-:W-:Y:S01]  /*0d70*/  ULDC UR4, c[0x0][0x150] ;  /* 0x0000540000047ab9 */ /* 0x000fe20000000800 */
[----:B------:R-:W-:Y:S02]  /*0d80*/  I2FP.F32.U32 R0, R8 ;  /* 0x0000000800007245 */ /* 0x000fe40000201000 */
[----:B------:R-:W-:-:S03]  /*0d90*/  IADD3 R9, P0, RZ, -R25, RZ ;  /* 0x80000019ff097210 */ /* 0x000fc60007f1e0ff */
[----:B------:R-:W2:Y:S01]  /*0da0*/  LDC R10, c[0x0][0x8c0] ;  /* 0x00023000ff0a7b82 */ /* 0x000ea20000000800 */
[----:B------:R-:W-:Y:S01]  /*0db0*/  FMUL R0, R0, UR4 ;  /* 0x0000000400007c20 */ /* 0x000fe20008400000 */
[----:B------:R-:W-:Y:S01]  /*0dc0*/  IMAD.X R11, RZ, RZ, ~R4, P0 ;  /* 0x000000ffff0b7224 */ /* 0x000fe200000e0e04 */
[----:B------:R-:W-:Y:S01]  /*0dd0*/  ULDC UR4, c[0x0][0x154] ;  /* 0x0000550000047ab9 */ /* 0x000fe20000000800 */
[----:B------:R-:W-:-:S03]  /*0de0*/  IMAD.WIDE.U32 R4, R9, R20, R16 ;  /* 0x0000001409047225 */ /* 0x000fc600078e0010 */
[----:B------:R-:W3:Y:S01]  /*0df0*/  F2I.U32.TRUNC.NTZ R0, R0 ;  /* 0x0000000000007305 */ /* 0x000ee2000020f000 */
[----:B------:R-:W4:Y:S01]  /*0e00*/  LDC R7, c[0x0][0x144] ;  /* 0x00005100ff077b82 */ /* 0x000f220000000800 */
[----:B------:R-:W-:-:S04]  /*0e10*/  IMAD R6, R11, R20, RZ ;  /* 0x000000140b067224 */ /* 0x000fc800078e02ff */
[----:B------:R-:W-:-:S03]  /*0e20*/  IMAD R9, R9, R21, R6 ;  /* 0x0000001509097224 */ /* 0x000fc600078e0206 */
[----:B------:R-:W5:Y:S01]  /*0e30*/  LDC R12, c[0x0][0x8b0] ;  /* 0x00022c00ff0c7b82 */ /* 0x000f620000000800 */
[----:B------:R-:W-:Y:S01]  /*0e40*/  IMAD.IADD R9, R5, 0x1, R9 ;  /* 0x0000000105097824 */ /* 0x000fe200078e0209 */
[----:B-1----:R-:W-:Y:S01]  /*0e50*/  ISETP.NE.U32.AND P0, PT, R26, RZ, PT ;  /* 0x000000ff1a00720c */ /* 0x002fe20003f05070 */
[----:B---3--:R-:W-:-:S03]  /*0e60*/  IMAD.MOV R5, RZ, RZ, -R0 ;  /* 0x000000ffff057224 */ /* 0x008fc600078e0a00 */
[----:B------:R-:W-:Y:S02]  /*0e70*/  ISETP.NE.AND.EX P0, PT, R27, RZ, PT, P0 ;  /* 0x000000ff1b00720c */ /* 0x000fe40003f05300 */
[----:B------:R-:W1:Y:S01]  /*0e80*/  LDC R11, c[0x0][0x900] ;  /* 0x00024000ff0b7b82 */ /* 0x000e620000000800 */
[-CC-:B--2---:R-:W-:Y:S02]  /*0e90*/  SHF.R.U64 R20, R4, R10.reuse, R9.reuse ;  /* 0x0000000a04147219 */ /* 0x184fe40000001209 */
[----:B------:R-:W-:Y:S02]  /*0ea0*/  I2FP.F32.U32 R4, R3 ;  /* 0x0000000300047245 */ /* 0x000fe40000201000 */
[----:B------:R-:W-:Y:S01]  /*0eb0*/  SHF.R.U32.HI R9, RZ, R10, R9 ;  /* 0x0000000aff097219 */ /* 0x000fe20000011609 */
[----:B------:R-:W-:Y:S02]  /*0ec0*/  IMAD.MOV.U32 R10, RZ, RZ, 0x1 ;  /* 0x00000001ff0a7424 */ /* 0x000fe400078e00ff */
[----:B------:R-:W2:Y:S01]  /*0ed0*/  LDC R14, c[0x0][0x148] ;  /* 0x00005200ff0e7b82 */ /* 0x000ea20000000800 */
[----:B----4-:R-:W-:-:S02]  /*0ee0*/  IMAD R0, R7, R5, R8 ;  /* 0x0000000507007224 */ /* 0x010fc400078e0208 */
[----:B------:R-:W-:Y:S01]  /*0ef0*/  FMUL R5, R4, UR4 ;  /* 0x0000000404057c20 */ /* 0x000fe20008400000 */
[----:B------:R-:W-:-:S04]  /*0f00*/  IMAD.MOV.U32 R4, RZ, RZ, -0x1 ;  /* 0xffffffffff047424 */ /* 0x000fc800078e00ff */
[----:B------:R-:W3:Y:S01]  /*0f10*/  LDC R24, c[0x0][0x8a8] ;  /* 0x00022a00ff187b82 */ /* 0x000ee20000000800 */
[-CC-:B-----5:R-:W-:Y:S02]  /*0f20*/  SHF.R.U64 R28, R20, R12.reuse, R9.reuse ;  /* 0x0000000c141c7219 */ /* 0x1a0fe40000001209 */
[----:B------:R-:W-:Y:S02]  /*0f30*/  SHF.R.U32.HI R6, RZ, R12, R9 ;  /* 0x0000000cff067219 */ /* 0x000fe40000011609 */
[----:B------:R4:W1:Y:S03]  /*0f40*/  F2I.U32.TRUNC.NTZ R12, R5 ;  /* 0x00000005000c7305 */ /* 0x000866000020f000 */
[----:B------:R-:W2:Y:S01]  /*0f50*/  LDC R15, c[0x0][0x8f0] ;  /* 0x00023c00ff0f7b82 */ /* 0x000ea20000000800 */
[-C--:B-1----:R-:W-:Y:S02]  /*0f60*/  SHF.R.U64 R30, R28, R11.reuse, R6 ;  /* 0x0000000b1c1e7219 */ /* 0x082fe40000001206 */
[----:B------:R-:W-:-:S02]  /*0f70*/  SHF.L.U32 R4, R4, R11, RZ ;  /* 0x0000000b04047219 */ /* 0x000fc400000006ff */
[-C--:B------:R-:W-:Y:S02]  /*0f80*/  SHF.R.U32.HI R6, RZ, R11.reuse, R6 ;  /* 0x0000000bff067219 */ /* 0x080fe40000011606 */
[----:B------:R-:W-:Y:S01]  /*0f90*/  SHF.L.U32 R10, R10, R11, RZ ;  /* 0x0000000b0a0a7219 */ /* 0x000fe200000006ff */
[----:B------:R-:W1:Y:S01]  /*0fa0*/  LDC R21, c[0x0][0x8e0] ;  /* 0x00023800ff157b82 */ /* 0x000e620000000800 */
[----:B------:R-:W-:Y:S01]  /*0fb0*/  LOP3.LUT R11, RZ, R4, RZ, 0x33, !PT ;  /* 0x00000004ff0b7212 */ /* 0x000fe200078e33ff */
[----:B------:R-:W-:Y:S02]  /*0fc0*/  IMAD.MOV.U32 R4, RZ, RZ, R30 ;  /* 0x000000ffff047224 */ /* 0x000fe400078e001e */
[----:B----4-:R-:W-:-:S04]  /*0fd0*/  IMAD.MOV.U32 R5, RZ, RZ, R6 ;  /* 0x000000ffff057224 */ /* 0x010fc800078e0006 */
[----:B------:R-:W4:Y:S01]  /*0fe0*/  LDC R23, c[0x0][0x8b8] ;  /* 0x00022e00ff177b82 */ /* 0x000f220000000800 */
[----:B------:R-:W-:Y:S05]  /*0ff0*/  @!P0 BRA `(.L_x_14) ;  /* 0x0000000000288947 */ /* 0x000fea0003800000 */
[----:B------:R-:W5:Y:S02]  /*1000*/  LDC R9, c[0x0][0x8f4] ;  /* 0x00023d00ff097b82 */ /* 0x000f640000000800 */
[----:B-----5:R-:W-:-:S05]  /*1010*/  IADD3 R9, P0, R30, R9, RZ ;  /* 0x000000091e097210 */ /* 0x020fca0007f1e0ff */
        /* <DEDUP_REMOVED lines=8> */
.L_x_14:
[----:B--2---:R-:W-:Y:S01]  /*10a0*/  SHF.R.U64 R4, R4, R15, R5 ;  /* 0x0000000f04047219 */ /* 0x004fe20000001205 */
[----:B---3--:R-:W-:Y:S01]  /*10b0*/  VIADD R5, R24, 0xffffffff ;  /* 0xffffffff18057836 */ /* 0x008fe20000000000 */
[----:B------:R-:W-:Y:S01]  /*10c0*/  LOP3.LUT R11, R28, R11, RZ, 0xc0, !PT ;  /* 0x0000000b1c0b7212 */ /* 0x000fe200078ec0ff */
[----:B------:R-:W-:Y:S01]  /*10d0*/  IMAD.MOV R12, RZ, RZ, -R12 ;  /* 0x000000ffff0c7224 */ /* 0x000fe200078e0a0c */
[----:B------:R-:W-:Y:S01]  /*10e0*/  R2UR UR47, R25 ;  /* 0x00000000192f72ca */ /* 0x000fe200000e0000 */
[----:B------:R-:W-:Y:S01]  /*10f0*/  IMAD.MOV R6, RZ, RZ, -R4 ;  /* 0x000000ffff067224 */ /* 0x000fe200078e0a04 */
[----:B------:R-:W-:Y:S01]  /*1100*/  LOP3.LUT R5, R20, R5, RZ, 0xc0, !PT ;  /* 0x0000000514057212 */ /* 0x000fe200078ec0ff */
[----:B------:R-:W-:Y:S02]  /*1110*/  @P6 IMAD R0, R14, R12, R3 ;  /* 0x0000000c0e006224 */ /* 0x000fe400078e0203 */
[----:B------:R-:W-:Y:S02]  /*1120*/  IMAD R11, R10, R4, R11 ;  /* 0x000000040a0b7224 */ /* 0x000fe400078e020b */
[----:B-1----:R-:W-:-:S02]  /*1130*/  IMAD R3, R6, R21, R30 ;  /* 0x0000001506037224 */ /* 0x002fc400078e021e */
[----:B----4-:R-:W-:Y:S02]  /*1140*/  IMAD R0, R11, R23, R0 ;  /* 0x000000170b007224 */ /* 0x010fe400078e0200 */
[----:B------:R-:W-:Y:S02]  /*1150*/  IMAD R3, R3, R24, R5 ;  /* 0x0000001803037224 */ /* 0x000fe400078e0205 */
[----:B------:R-:W-:-:S03]  /*1160*/  IMAD.MOV.U32 R4, RZ, RZ, 0x1 ;  /* 0x00000001ff047424 */ /* 0x000fc600078e00ff */
[----:B------:R-:W-:Y:S02]  /*1170*/  SEL R64, R3, R0, !P6 ;  /* 0x0000000003407207 */ /* 0x000fe40007000000 */
[----:B------:R-:W-:Y:S02]  /*1180*/  SEL R62, R0, R3, !P6 ;  /* 0x00000003003e7207 */ /* 0x000fe40007000000 */
[----:B------:R-:W-:-:S07]  /*1190*/  PRMT R0, R4, 0x7610, R0 ;  /* 0x0000761004007816 */ /* 0x000fce0000000000 */
.L_x_12:
[----:B------:R-:W-:-:S08]  /*11a0*/  NOP ;  /* 0x0000000000007918 */ /* 0x000fd00000000000 */
[----:B------:R-:W1:Y:S02]  /*11b0*/  USETMAXREG.TRY_ALLOC.CTAPOOL UP0, 0xe8 ;  /* 0x000000e8000079c8 */ /* 0x000e640008000600 */
[----:B-1----:R-:W-:-:S13]  /*11c0*/  PLOP3.LUT P0, PT, PT, PT, UP0, 0x80, 0x0 ;  /* 0x000000000000781c */ /* 0x002fda0003f0f008 */
[----:B------:R-:W-:Y:S05]  /*11d0*/  @!P0 BRA `(.L_x_12) ;  /* 0xfffffffc00f08947 */ /* 0x000fea000383ffff */
[----:B------:R-:W-:Y:S02]  /*11e0*/  ULDC.64 UR4, c[0x0][0x590] ;  /* 0x0001640000047ab9 */ /* 0x000fe40000000a00 */
[----:B------:R-:W-:Y:S02]  /*11f0*/  IMAD.U32 R75, RZ, RZ, UR4 ;  /* 0x00000004ff4b7e24 */ /* 0x000fe4000f8e00ff */
[----:B------:R-:W-:-:S03]  /*1200*/  IMAD.U32 R77, RZ, RZ, UR5 ;  /* 0x00000005ff4d7e24 */ /* 0x000fc6000f8e00ff */
[----:B------:R-:W-:-:S04]  /*1210*/  ISETP.NE.U32.AND P0, PT, R75, RZ, PT ;  /* 0x000000ff4b00720c */ /* 0x000fc80003f05070 */
[----:B------:R-:W-:-:S13]  /*1220*/  ISETP.NE.AND.EX P0, PT, R77, RZ, PT, P0 ;  /* 0x000000ff4d00720c */ /* 0x000fda0003f05300 */
[----:B------:R-:W-:Y:S05]  /*1230*/  @P0 BRA `(.L_x_15) ;  /* 0x00000000002c0947 */ /* 0x000fea0003800000 */
[----:B------:R-:W-:Y:S02]  /*1240*/  ULDC.64 UR4, c[0x0][0x588] ;  /* 0x0001620000047ab9 */ /* 0x000fe40000000a00 */
[----:B------:R-:W-:-:S04]  /*1250*/  ISETP.NE.U32.AND P0, PT, RZ, UR4, PT ;  /* 0x00000004ff007c0c */ /* 0x000fc8000bf05070 */
[----:B------:R-:W-:-:S13]  /*1260*/  ISETP.NE.AND.EX P0, PT, RZ, UR5, PT, P0 ;  /* 0x00000005ff007c0c */ /* 0x000fda000bf05300 */
[----:B------:R-:W-:Y:S05]  /*1270*/  @!P0 BRA `(.L_x_16) ;  /* 0x0000000000108947 */ /* 0x000fea0003800000 */
[----:B------:R-:W1:Y:S02]  /*1280*/  LDC.64 R4, c[0x0][0x588] ;  /* 0x00016200ff047b82 */ /* 0x000e640000000a00 */
[----:B-1----:R1:W5:Y:S01]  /*1290*/  LDG.E R57, desc[UR54][R4.64] ;  /* 0x0000003604397981 */ /* 0x002362000c1e1900 */
[----:B------:R-:W-:Y:S01]  /*12a0*/  IMAD.MOV.U32 R56, RZ, RZ, 0x1 ;  /* 0x00000001ff387424 */ /* 0x000fe200078e00ff */
[----:B------:R-:W-:Y:S06]  /*12b0*/  BRA `(.L_x_15) ;  /* 0x00000000000c7947 */ /* 0x000fec0003800000 */
.L_x_16:
[----:B------:R-:W-:Y:S01]  /*12c0*/  ULDC UR4, c[0x0][0x580] ;  /* 0x0001600000047ab9 */ /* 0x000fe20000000800 */
[----:B------:R-:W-:Y:S02]  /*12d0*/  IMAD.MOV.U32 R56, RZ, RZ, 0x1 ;  /* 0x00000001ff387424 */ /* 0x000fe400078e00ff */
[----:B------:R-:W-:-:S07]  /*12e0*/  IMAD.U32 R57, RZ, RZ, UR4 ;  /* 0x00000004ff397e24 */ /* 0x000fce000f8e00ff */
.L_x_15:
[----:B------:R-:W-:Y:S02]  /*12f0*/  ULDC.64 UR4, c[0x0][0x5b0] ;  /* 0x00016c0000047ab9 */ /* 0x000fe40000000a00 */
[----:B------:R-:W-:-:S04]  /*1300*/  ISETP.NE.U32.AND P0, PT, RZ, UR4, PT ;  /* 0x00000004ff007c0c */ /* 0x000fc8000bf05070 */
[----:B------:R-:W-:-:S13]  /*1310*/  ISETP.NE.AND.EX P0, PT, RZ, UR5, PT, P0 ;  /* 0x00000005ff007c0c */ /* 0x000fda000bf05300 */
[----:B------:R-:W-:Y:S05]  /*1320*/  @P0 BRA `(.L_x_17) ;  /* 0x0000000000240947 */ /* 0x000fea0003800000 */
[----:B------:R-:W-:Y:S02]  /*1330*/  ULDC.64 UR4, c[0x0][0x5a8] ;  /* 0x00016a0000047ab9 */ /* 0x000fe40000000a00 */
[----:B------:R-:W-:-:S04]  /*1340*/  ISETP.NE.U32.AND P0, PT, RZ, UR4, PT ;  /* 0x00000004ff007c0c */ /* 0x000fc8000bf05070 */
[----:B------:R-:W-:-:S13]  /*1350*/  ISETP.NE.AND.EX P0, PT, RZ, UR5, PT, P0 ;  /* 0x00000005ff007c0c */ /* 0x000fda000bf05300 */
[----:B------:R-:W-:Y:S05]  /*1360*/  @!P0 BRA `(.L_x_18) ;  /* 0x00000000000c8947 */ /* 0x000fea0003800000 */
[----:B------:R-:W2:Y:S02]  /*1370*/  LDC.64 R58, c[0x0][0x5a8] ;  /* 0x00016a00ff3a7b82 */ /* 0x000ea40000000a00 */
[----:B--2---:R2:W5:Y:S01]  /*1380*/  LDG.E R58, desc[UR54][R58.64] ;  /* 0x000000363a3a7981 */ /* 0x004562000c1e1900 */
[----:B------:R-:W-:Y:S05]  /*1390*/  BRA `(.L_x_17) ;  /* 0x0000000000087947 */ /* 0x000fea0003800000 */
.L_x_18:
[----:B------:R-:W-:Y:S02]  /*13a0*/  ULDC UR4, c[0x0][0x5a0] ;  /* 0x0001680000047ab9 */ /* 0x000fe40000000800 */
[----:B------:R-:W-:-:S07]  /*13b0*/  IMAD.U32 R58, RZ, RZ, UR4 ;  /* 0x00000004ff3a7e24 */ /* 0x000fce000f8e00ff */
.L_x_17:
[----:B------:R-:W-:Y:S01]  /*13c0*/  LOP3.LUT P1, RZ, R0, 0xff, RZ, 0xc0, !PT ;  /* 0x000000ff00ff7812 */ /* 0x000fe2000782c0ff */
[----:B------:R-:W-:Y:S01]  /*13d0*/  UMOV UR36, URZ ;  /* 0x0000003f00247c82 */ /* 0x000fe20008000000 */
[----:B------:R-:W-:-:S11]  /*13e0*/  PLOP3.LUT P0, PT, PT, PT, PT, 0x80, 0x0 ;  /* 0x000000000000781c */ /* 0x000fd60003f0f070 */
[----:B------:R-:W-:Y:S05]  /*13f0*/  @!P1 BRA `(.L_x_19) ;  /* 0x0000003000689947 */ /* 0x000fea0003800000 */
[----:B------:R-:W-:Y:S01]  /*1400*/  ULDC UR4, c[0x0][0x28c] ;  /* 0x0000a30000047ab9 */ /* 0x000fe20000000800 */
[----:B------:R-:W-:Y:S01]  /*1410*/  LOP3.LUT R73, R22, 0x1, RZ, 0xfc, !PT ;  /* 0x0000000116497812 */ /* 0x000fe200078efcff */
[----:B------:R-:W-:Y:S01]  /*1420*/  UIADD3 UR4, UR4, 0x3f, URZ ;  /* 0x0000003f04047890 */ /* 0x000fe2000fffe03f */
[----:B------:R-:W-:Y:S01]  /*1430*/  LOP3.LUT R71, R19, 0x1, RZ, 0xfc, !PT ;  /* 0x0000000113477812 */ /* 0x000fe200078efcff */
[----:B-----5:R-:W-:Y:S01]  /*1440*/  IMAD.MOV.U32 R60, RZ, RZ, R57 ;  /* 0x000000ffff3c7224 */ /* 0x020fe200078e0039 */
[C---:B--2---:R-:W-:Y:S01]  /*1450*/  PRMT R59, R56.reuse, 0x7610, R59 ;  /* 0x00007610383b7816 */ /* 0x044fe2000000003b */
[----:B------:R-:W-:Y:S01]  /*1460*/  USHF.R.S32.HI UR5, URZ, 0x1f, UR4 ;  /* 0x0000001f3f057899 */ /* 0x000fe20008011404 */
[----:B------:R-:W-:Y:S01]  /*1470*/  PRMT R61, R56, 0x7610, R61 ;  /* 0x00007610383d7816 */ /* 0x000fe2000000003d */
[----:B------:R-:W-:Y:S01]  /*1480*/  IMAD.MOV.U32 R63, RZ, RZ, R57 ;  /* 0x000000ffff3f7224 */ /* 0x000fe200078e0039 */
[----:B------:R-:W-:Y:S01]  /*1490*/  ULDC.64 UR56, c[0x0][0x198] ;  /* 0x0000660000387ab9 */ /* 0x000fe20000000a00 */
[----:B------:R-:W-:Y:S01]  /*14a0*/  ULEA.HI UR5, UR5, UR4, URZ, 0x6 ;  /* 0x0000000405057291 */ /* 0x000fe2000f8f303f */
[----:B------:R-:W-:Y:S01]  /*14b0*/  UMOV UR43, 0x1 ;  /* 0x00000001002b7882 */ /* 0x000fe20000000000 */
[----:B------:R-:W-:Y:S01]  /*14c0*/  UMOV UR37, URZ ;  /* 0x0000003f00257c82 */ /* 0x000fe20008000000 */
[----:B------:R-:W-:Y:S01]  /*14d0*/  UMOV UR38, URZ ;  /* 0x0000003f00267c82 */ /* 0x000fe20008000000 */
[----:B------:R-:W-:Y:S01]  /*14e0*/  UMOV UR39, URZ ;  /* 0x0000003f00277c82 */ /* 0x000fe20008000000 */
[----:B------:R-:W-:Y:S01]  /*14f0*/  USHF.R.S32.HI UR48, URZ, 0x6, UR5 ;  /* 0x000000063f307899 */ /* 0x000fe20008011405 */
[----:B------:R-:W-:Y:S01]  /*1500*/  UMOV UR36, URZ ;  /* 0x0000003f00247c82 */ /* 0x000fe20008000000 */
[----:B------:R-:W-:-:S10]  /*1510*/  UMOV UR40, URZ ;  /* 0x0000003f00287c82 */ /* 0x000fd40008000000 */
.L_x_74:
[----:B------:R-:W-:Y:S01]  /*1520*/  LOP3.LUT R0, R18, 0x80, RZ, 0xc0, !PT ;  /* 0x0000008012007812 */ /* 0x000fe200078ec0ff */
[----:B------:R-:W2:Y:S01]  /*1530*/  S2UR UR49, SR_CgaCtaId ;  /* 0x00000000003179c3 */ /* 0x000ea20000008800 */
[----:B------:R-:W-:Y:S02]  /*1540*/  UMOV UR50, 0x400 ;  /* 0x0000040000327882 */ /* 0x000fe40000000000 */
[----:B------:R-:W-:-:S06]  /*1550*/  SHF.R.U32.HI R0, RZ, 0x7, R0 ;  /* 0x00000007ff007819 */ /* 0x000fcc0000011600 */
[----:B------:R-:W3:Y:S01]  /*1560*/  SHFL.IDX PT, R0, R0, RZ, 0x1f ;  /* 0x00001fff00007589 */ /* 0x000ee200000e0000 */
[----:B--2---:R-:W-:Y:S01]  /*1570*/  ULEA UR50, UR49, UR50, 0x18 ;  /* 0x0000003231327291 */ /* 0x004fe2000f8ec03f */
[----:B---3--:R-:W-:-:S13]  /*1580*/  R2UR UR4, R0 ;  /* 0x00000000000472ca */ /* 0x008fda00000e0000 */
[----:B------:R-:W-:-:S04]  /*1590*/  ULEA.HI UR5, UR4, UR4, URZ, 0x1 ;  /* 0x0000000404057291 */ /* 0x000fc8000f8f083f */
[----:B------:R-:W-:-:S04]  /*15a0*/  ULOP3.LUT UR5, UR5, 0x7fffe, URZ, 0xc0, !UPT ;  /* 0x0007fffe05057892 */ /* 0x000fc8000f8ec03f */
[----:B------:R-:W-:-:S03]  /*15b0*/  UIADD3 UR5, UR4, -UR5, URZ ;  /* 0x8000000504057290 */ /* 0x000fc6000fffe03f */
[----:B------:R-:W-:Y:S01]  /*15c0*/  ULDC UR4, c[0x0][0x28c] ;  /* 0x0000a30000047ab9 */ /* 0x000fe20000000800 */
[----:B------:R-:W-:Y:S01]  /*15d0*/  ULEA UR5, UR5, UR50, 0xd ;  /* 0x0000003205057291 */ /* 0x000fe2000f8e683f */
[----:B------:R-:W-:-:S03]  /*15e0*/  ISETP.LT.AND P0, PT, RZ, UR4, PT ;  /* 0x00000004ff007c0c */ /* 0x000fc6000bf01270 */
[----:B------:R-:W-:-:S04]  /*15f0*/  UIADD3 UR5, UR5, 0x6400, URZ ;  /* 0x0000640005057890 */ /* 0x000fc8000fffe03f */
[----:B------:R-:W-:-:S04]  /*1600*/  USHF.R.U32.HI UR5, URZ, 0x4, UR5 ;  /* 0x000000043f057899 */ /* 0x000fc80008011605 */
[----:B------:R-:W-:-:S04]  /*1610*/  ULOP3.LUT UR5, UR5, 0x3fff, URZ, 0xc0, !UPT ;  /* 0x00003fff05057892 */ /* 0x000fc8000f8ec03f */
[----:B------:R-:W-:Y:S01]  /*1620*/  ULOP3.LUT UR44, UR5, 0x10000, URZ, 0xfc, !UPT ;  /* 0x00010000052c7892 */ /* 0x000fe2000f8efc3f */
[----:B------:R-:W-:Y:S11]  /*1630*/  @P0 BRA `(.L_x_20) ;  /* 0x0000000000400947 */ /* 0x000ff60003800000 */
[----:B------:R-:W-:Y:S01]  /*1640*/  MOV R0, 0x0 ;  /* 0x0000000000007802 */ /* 0x000fe20000000f00 */
[----:B------:R-:W-:Y:S01]  /*1650*/  ULDC.64 UR4, c[0x4][0x70] ;  /* 0x01001c0000047ab9 */ /* 0x000fe20000000a00 */
[----:B------:R-:W-:Y:S01]  /*1660*/  ULDC.64 UR6, c[0x4][0x8] ;  /* 0x0100020000067ab9 */ /* 0x000fe20000000a00 */
[----:B-1----:R-:W-:Y:S01]  /*1670*/  IMAD.U32 R4, RZ, RZ, UR4 ;  /* 0x00000004ff047e24 */ /* 0x002fe2000f8e00ff */
[----:B------:R1:W2:Y:S01]  /*1680*/  LDC.64 R14, c[0x4][R0] ;  /* 0x01000000000e7b82 */ /* 0x0002a20000000a00 */
[----:B------:R-:W-:Y:S01]  /*1690*/  IMAD.U32 R5, RZ, RZ, UR5 ;  /* 0x00000005ff057e24 */ /* 0x000fe2000f8e00ff */
[----:B------:R-:W-:Y:S01]  /*16a0*/  ULDC.64 UR4, c[0x4][0x78] ;  /* 0x01001e0000047ab9 */ /* 0x000fe20000000a00 */
[----:B------:R-:W-:Y:S02]  /*16b0*/  IMAD.U32 R10, RZ, RZ, UR6 ;  /* 0x00000006ff0a7e24 */ /* 0x000fe4000f8e00ff */
[----:B------:R-:W-:Y:S02]  /*16c0*/  IMAD.U32 R6, RZ, RZ, UR4 ;  /* 0x00000004ff067e24 */ /* 0x000fe4000f8e00ff */
[----:B------:R-:W-:-:S02]  /*16d0*/  IMAD.U32 R7, RZ, RZ, UR5 ;  /* 0x00000005ff077e24 */ /* 0x000fc4000f8e00ff */
[----:B------:R-:W-:Y:S02]  /*16e0*/  IMAD.U32 R11, RZ, RZ, UR7 ;  /* 0x00000007ff0b7e24 */ /* 0x000fe4000f8e00ff */
[----:B------:R-:W-:Y:S02]  /*16f0*/  IMAD.MOV.U32 R8, RZ, RZ, 0x1e1 ;  /* 0x000001e1ff087424 */ /* 0x000fe400078e00ff */
[----:B------:R-:W-:Y:S02]  /*1700*/  IMAD.MOV.U32 R12, RZ, RZ, 0x1 ;  /* 0x00000001ff0c7424 */ /* 0x000fe400078e00ff */
[----:B-1----:R-:W-:-:S07]  /*1710*/  IMAD.MOV.U32 R13, RZ, RZ, RZ ;  /* 0x000000ffff0d7224 */ /* 0x002fce00078e00ff */
[----:B------:R-:W-:-:S07]  /*1720*/  LEPC R20, `(.L_x_20) ;  /* 0x000000001014794e */ /* 0x000fce0000000000 */
[----:B--2---:R-:W-:Y:S05]  /*1730*/  CALL.ABS.NOINC R14 ;  /* 0x000000000e007343 */ /* 0x004fea0003c00000 */
.L_x_20:
[----:B------:R-:W-:-:S13]  /*1740*/  ISETP.NE.AND P0, PT, R73, 0x3, PT ;  /* 0x000000034900780c */ /* 0x000fda0003f05270 */
[----:B------:R-:W-:Y:S05]  /*1750*/  @!P0 BRA `(.L_x_21) ;  /* 0x0000000000048947 */ /* 0x000fea0003800000 */
[----:B------:R-:W-:Y:S01]  /*1760*/  BPT.TRAP 0x1 ;  /* 0x000000040000795c */ /* 0x000fe20000300000 */
.L_x_21:
[----:B------:R-:W-:Y:S02]  /*1770*/  IMAD.U32 R3, RZ, RZ, UR39 ;  /* 0x00000027ff037e24 */ /* 0x000fe4000f8e00ff */
[----:B------:R-:W-:-:S03]  /*1780*/  IMAD.U32 R0, RZ, RZ, UR38 ;  /* 0x00000026ff007e24 */ /* 0x000fc6000f8e00ff */
[----:B------:R-:W-:Y:S02]  /*1790*/  LEA R3, R3, UR50, 0x3 ;  /* 0x0000003203037c11 */ /* 0x000fe4000f8e18ff */
[----:B------:R-:W-:-:S04]  /*17a0*/  SHF.L.U32 R0, R0, 0x1f, RZ ;  /* 0x0000001f00007819 */ /* 0x000fc800000006ff */
[----:B------:R2:W3:Y:S01]  /*17b0*/  SYNCS.PHASECHK.TRANS64.TRYWAIT P1, [R3+URZ], R0 ;  /* 0x00000000030075a7 */ /* 0x0004e2000802017f */
[----:B------:R-:W-:Y:S05]  /*17c0*/  @!P0 BRA `(.L_x_22) ;  /* 0x0000000000048947 */ /* 0x000fea0003800000 */
[----:B------:R-:W-:Y:S01]  /*17d0*/  BPT.TRAP 0x1 ;  /* 0x000000040000795c */ /* 0x000fe20000300000 */
.L_x_22:
[----:B---3--:R-:W-:Y:S05]  /*17e0*/  @P1 BRA `(.L_x_23) ;  /* 0x0000000000081947 */ /* 0x008fea0003800000 */
[----:B------:R-:W3:Y:S02]  /*17f0*/  SYNCS.PHASECHK.TRANS64.TRYWAIT P1, [R3+URZ], R0 ;  /* 0x00000000030075a7 */ /* 0x000ee4000802017f */
[----:B---3--:R-:W-:Y:S05]  /*1800*/  @!P1 BRA `(.L_x_24) ;  /* 0x00000058005c9947 */ /* 0x008fea0003800000 */
.L_x_23:
[----:B------:R-:W-:-:S04]  /*1810*/  UISETP.LT.AND UP0, UPT, UR48, 0x1, UPT ;  /* 0x000000013000788c */ /* 0x000fc8000bf01270 */
[----:B------:R-:W-:-:S04]  /*1820*/  USEL UR4, UR48, 0x1, UP0 ;  /* 0x0000000130047887 */ /* 0x000fc80008000000 */
[----:B------:R-:W-:-:S06]  /*1830*/  UIADD3 UR4, UR48, -UR4, URZ ;  /* 0x8000000430047290 */ /* 0x000fcc000fffe03f */
[----:B--23--:R-:W-:Y:S01]  /*1840*/  IMAD.U32 R0, RZ, RZ, UR4 ;  /* 0x00000004ff007e24 */ /* 0x00cfe2000f8e00ff */
[----:B------:R-:W-:Y:S05]  /*1850*/  WARPSYNC.ALL ;  /* 0x0000000000007948 */ /* 0x000fea0003800000 */
[----:B------:R-:W-:Y:S01]  /*1860*/  ISETP.GE.AND P1, PT, R0, 0x1, PT ;  /* 0x000000010000780c */ /* 0x000fe20003f26270 */
[----:B------:R-:W-:Y:S01]  /*1870*/  UIADD3 UR4, UR50, 0x26400, URZ ;  /* 0x0002640032047890 */ /* 0x000fe2000fffe03f */
[----:B------:R-:W-:Y:S01]  /*1880*/  WARPGROUP.ARRIVE ;  /* 0x00000000000079c5 */ /* 0x000fe20000000000 */
[----:B------:R-:W-:Y:S02]  /*1890*/  ULEA UR9, UR39, UR44, 0xa ;  /* 0x0000002c27097291 */ /* 0x000fe4000f8e503f */
[----:B------:R-:W-:Y:S01]  /*18a0*/  USHF.R.U32.HI UR4, URZ, 0x4, UR4 ;  /* 0x000000043f047899 */ /* 0x000fe20008011604 */
[----:B------:R-:W-:Y:S01]  /*18b0*/  UMOV UR5, 0x40000040 ;  /* 0x4000004000057882 */ /* 0x000fe20000000000 */
[----:B------:R-:W-:-:S02]  /*18c0*/  UMOV UR7, 0x40000040 ;  /* 0x4000004000077882 */ /* 0x000fc40000000000 */
[----:B------:R-:W-:-:S04]  /*18d0*/  ULOP3.LUT UR4, UR4, 0x3fff, URZ, 0xc0, !UPT ;  /* 0x00003fff04047892 */ /* 0x000fc8000f8ec03f */
[----:B------:R-:W-:-:S03]  /*18e0*/  ULOP3.LUT UR8, UR4, 0x10000, URZ, 0xfc, !UPT ;  /* 0x0001000004087892 */ /* 0x000fc6000f8efc3f */
[----:B------:R-:W-:Y:S01]  /*18f0*/  UMOV UR4, UR9 ;  /* 0x0000000900047c82 */ /* 0x000fe20008000000 */
[----:B------:R-:W-:-:S07]  /*1900*/  ULEA UR10, UR39, UR8, 0x9 ;  /* 0x00000008270a7291 */ /* 0x000fce000f8e483f */
[----:B------:R-:W-:Y:S02]  /*1910*/  UMOV UR6, UR10 ;  /* 0x0000000a00067c82 */ /* 0x000fe40008000000 */
[----:B------:R-:W-:Y:S01]  /*1920*/  HGMMA.64x64x16.F32.BF16 R24, gdesc[UR4], RZ, !UPT, gsb0 ;  /* 0x00e00000041879f0 */ /* 0x000fe2000c0018ff */
[----:B------:R-:W-:Y:S02]  /*1930*/  UIADD3 UR4, UR9, 0x2, URZ ;  /* 0x0000000209047890 */ /* 0x000fe4000fffe03f */
[----:B------:R-:W-:Y:S01]  /*1940*/  UIADD3 UR6, UR10, 0x2, URZ ;  /* 0x000000020a067890 */ /* 0x000fe2000fffe03f */
[----:B------:R-:W-:Y:S01]  /*1950*/  UMOV UR5, 0x40000040 ;  /* 0x4000004000057882 */ /* 0x000fe20000000000 */
[----:B------:R-:W-:Y:S01]  /*1960*/  UMOV UR7, 0x40000040 ;  /* 0x4000004000077882 */ /* 0x000fe20000000000 */
[----:B------:R-:W-:Y:S02]  /*1970*/  WARPGROUP.DEPBAR.LE gsb0, 0x0 ;  /* 0x00008000000079c5 */ /* 0x000fe40000010000 */
[----:B------:R-:W-:-:S06]  /*1980*/  WARPGROUP.ARRIVE ;  /* 0x00000000000079c5 */ /* 0x000fcc0000000000 */
[----:B------:R-:W-:Y:S01]  /*1990*/  HGMMA.64x64x16.F32.BF16 R24, gdesc[UR4], R24, gsb0 ;  /* 0x00e00000041879f0 */ /* 0x000fe20008001818 */
        /* <DEDUP_REMOVED lines=13> */
[----:B------:R-:W-:Y:S03]  /*1a70*/  HGMMA.64x64x16.F32.BF16 R24, gdesc[UR4], R24, gsb0 ;  /* 0x00e00000041879f0 */ /* 0x000fe60008001818 */
[----:B------:R-:W-:Y:S02]  /*1a80*/  WARPGROUP.DEPBAR.LE gsb0, 0x0 ;  /* 0x00008000000079c5 */ /* 0x000fe40000010000 */
[----:B------:R-:W-:Y:S05]  /*1a90*/  @!P1 BRA `(.L_x_25) ;  /* 0x00000004000c9947 */ /* 0x000fea0003800000 */
[----:B------:R-:W-:Y:S02]  /*1aa0*/  UIADD3 UR4, UR39, 0x1, URZ ;  /* 0x0000000127047890 */ /* 0x000fe4000fffe03f */
[----:B------:R-:W-:Y:S02]  /*1ab0*/  UMOV UR10, UR39 ;  /* 0x00000027000a7c82 */ /* 0x000fe40008000000 */
[----:B------:R-:W-:-:S04]  /*1ac0*/  UISETP.NE.AND UP0, UPT, UR4, 0x8, UPT ;  /* 0x000000080400788c */ /* 0x000fc8000bf05270 */
[----:B------:R-:W-:Y:S02]  /*1ad0*/  USEL UR5, URZ, 0x1, UP0 ;  /* 0x000000013f057887 */ /* 0x000fe40008000000 */
[----:B------:R-:W-:Y:S02]  /*1ae0*/  USEL UR9, UR4, URZ, UP0 ;  /* 0x0000003f04097287 */ /* 0x000fe40008000000 */
[----:B------:R-:W-:-:S06]  /*1af0*/  ULOP3.LUT UR5, UR38, UR5, URZ, 0x3c, !UPT ;  /* 0x0000000526057292 */ /* 0x000fcc000f8e3c3f */
[----:B-1----:R-:W-:-:S07]  /*1b00*/  IMAD.U32 R5, RZ, RZ, UR5 ;  /* 0x00000005ff057e24 */ /* 0x002fce000f8e00ff */
.L_x_32:
[----:B-12---:R-:W-:Y:S05]  /*1b10*/  @!P0 BRA `(.L_x_26) ;  /* 0x0000000000048947 */ /* 0x006fea0003800000 */
[----:B------:R-:W-:Y:S01]  /*1b20*/  BPT.TRAP 0x1 ;  /* 0x000000040000795c */ /* 0x000fe20000300000 */
.L_x_26:
[----:B------:R-:W-:Y:S01]  /*1b30*/  ULEA UR4, UR9, UR50, 0x3 ;  /* 0x0000003209047291 */ /* 0x000fe2000f8e183f */
[----:B------:R-:W-:-:S08]  /*1b40*/  SHF.L.U32 R3, R5, 0x1f, RZ ;  /* 0x0000001f05037819 */ /* 0x000fd000000006ff */
[----:B------:R1:W2:Y:S01]  /*1b50*/  SYNCS.PHASECHK.TRANS64.TRYWAIT P1, [UR4], R3 ;  /* 0x00000003ff0075a7 */ /* 0x0002a20008020144 */
[----:B------:R-:W-:Y:S05]  /*1b60*/  @!P0 BRA `(.L_x_27) ;  /* 0x0000000000048947 */ /* 0x000fea0003800000 */
[----:B------:R-:W-:Y:S01]  /*1b70*/  BPT.TRAP 0x1 ;  /* 0x000000040000795c */ /* 0x000fe20000300000 */
.L_x_27:
[----:B--2---:R-:W-:Y:S05]  /*1b80*/  @P1 BRA `(.L_x_28) ;  /* 0x0000000000081947 */ /* 0x004fea0003800000 */
[----:B------:R-:W2:Y:S02]  /*1b90*/  SYNCS.PHASECHK.TRANS64.TRYWAIT P1, [UR4], R3 ;  /* 0x00000003ff0075a7 */ /* 0x000ea40008020144 */
[----:B--2---:R-:W-:Y:S05]  /*1ba0*/  @!P1 BRA `(.L_x_29) ;  /* 0x0000005400889947 */ /* 0x004fea0003800000 */
.L_x_28:
[----:B------:R-:W-:Y:S01]  /*1bb0*/  ULEA UR11, UR9, UR44, 0xa ;  /* 0x0000002c090b7291 */ /* 0x000fe2000f8e503f */
[----:B------:R-:W-:Y:S01]  /*1bc0*/  WARPGROUP.ARRIVE ;  /* 0x00000000000079c5 */ /* 0x000fe20000000000 */
[----:B------:R-:W-:Y:S01]  /*1bd0*/  ULEA UR12, UR9, UR8, 0x9 ;  /* 0x00000008090c7291 */ /* 0x000fe2000f8e483f */
[----:B------:R-:W-:Y:S01]  /*1be0*/  UMOV UR5, 0x40000040 ;  /* 0x4000004000057882 */ /* 0x000fe20000000000 */
[----:B------:R-:W-:-:S03]  /*1bf0*/  UMOV UR7, 0x40000040 ;  /* 0x4000004000077882 */ /* 0x000fc60000000000 */
[----:B------:R-:W-:Y:S02]  /*1c00*/  UMOV UR4, UR11 ;  /* 0x0000000b00047c82 */ /* 0x000fe40008000000 */
[----:B------:R-:W-:Y:S02]  /*1c10*/  UMOV UR6, UR12 ;  /* 0x0000000c00067c82 */ /* 0x000fe40008000000 */
[----:B------:R-:W-:Y:S01]  /*1c20*/  HGMMA.64x64x16.F32.BF16 R24, gdesc[UR4], R24, gsb0 ;  /* 0x00e00000041879f0 */ /* 0x000fe20008001818 */
[----:B------:R-:W-:Y:S02]  /*1c30*/  UIADD3 UR4, UR11, 0x2, URZ ;  /* 0x000000020b047890 */ /* 0x000fe4000fffe03f */
[----:B------:R-:W-:Y:S01]  /*1c40*/  UIADD3 UR6, UR12, 0x2, URZ ;  /* 0x000000020c067890 */ /* 0x000fe2000fffe03f */
[----:B------:R-:W-:Y:S01]  /*1c50*/  UMOV UR5, 0x40000040 ;  /* 0x4000004000057882 */ /* 0x000fe20000000000 */
[----:B------:R-:W-:Y:S01]  /*1c60*/  UMOV UR7, 0x40000040 ;  /* 0x4000004000077882 */ /* 0x000fe20000000000 */
[----:B------:R-:W-:-:S02]  /*1c70*/  WARPGROUP.DEPBAR.LE gsb0, 0x0 ;  /* 0x00008000000079c5 */ /* 0x000fc40000010000 */
        /* <DEDUP_REMOVED lines=18> */
[----:B------:R-:W-:Y:S01]  /*1da0*/  BPT.TRAP 0x1 ;  /* 0x000000040000795c */ /* 0x000fe20000300000 */
.L_x_30:
[----:B------:R-:W-:Y:S01]  /*1db0*/  ULEA UR4, UR10, UR50, 0x3 ;  /* 0x000000320a047291 */ /* 0x000fe2000f8e183f */
[----:B------:R-:W-:-:S03]  /*1dc0*/  ISETP.GT.U32.AND P1, PT, R22, 0x1, PT ;  /* 0x000000011600780c */ /* 0x000fc60003f24070 */
[----:B------:R-:W-:-:S04]  /*1dd0*/  UIADD3 UR4, UR4, 0x40, URZ ;  /* 0x0000004004047890 */ /* 0x000fc8000fffe03f */
[----:B------:R-:W-:-:S09]  /*1de0*/  UPRMT UR4, URZ, 0x654, UR4 ;  /* 0x000006543f047896 */ /* 0x000fd20008000004 */
[----:B------:R-:W-:Y:S01]  /*1df0*/  SYNCS.ARRIVE.TRANS64.RED.A1T0 RZ, [UR4], RZ ;  /* 0x000000ffffff79a7 */ /* 0x000fe20008100404 */
[----:B------:R-:W-:Y:S05]  /*1e00*/  @P1 BRA `(.L_x_31) ;  /* 0x0000000000041947 */ /* 0x000fea0003800000 */
[----:B------:R-:W-:Y:S01]  /*1e10*/  BPT.TRAP 0x1 ;  /* 0x000000040000795c */ /* 0x000fe20000300000 */
.L_x_31:
[----:B------:R-:W-:Y:S01]  /*1e20*/  UIADD3 UR9, UR9, 0x1, URZ ;  /* 0x0000000109097890 */ /* 0x000fe2000fffe03f */
[C---:B------:R-:W-:Y:S01]  /*1e30*/  ISETP.GT.AND P1, PT, R0.reuse, 0x1, PT ;  /* 0x000000010000780c */ /* 0x040fe20003f24270 */
[----:B------:R-:W-:Y:S01]  /*1e40*/  UIADD3 UR10, UR10, 0x1, URZ ;  /* 0x000000010a0a7890 */ /* 0x000fe2000fffe03f */
[----:B------:R-:W-:Y:S01]  /*1e50*/  VIADD R0, R0, 0xffffffff ;  /* 0xffffffff00007836 */ /* 0x000fe20000000000 */
[----:B------:R-:W-:Y:S02]  /*1e60*/  UISETP.NE.AND UP0, UPT, UR9, 0x8, UPT ;  /* 0x000000080900788c */ /* 0x000fe4000bf05270 */
[----:B------:R-:W-:Y:S02]  /*1e70*/  UISETP.NE.AND UP1, UPT, UR10, 0x8, UPT ;  /* 0x000000080a00788c */ /* 0x000fe4000bf25270 */
[----:B------:R-:W-:Y:S02]  /*1e80*/  USEL UR4, URZ, 0x1, UP0 ;  /* 0x000000013f047887 */ /* 0x000fe40008000000 */
[----:B------:R-:W-:-:S02]  /*1e90*/  USEL UR9, UR9, URZ, UP0 ;  /* 0x0000003f09097287 */ /* 0x000fc40008000000 */
[----:B------:R-:W-:Y:S02]  /*1ea0*/  USEL UR10, UR10, URZ, UP1 ;  /* 0x0000003f0a0a7287 */ /* 0x000fe40008800000 */
[----:B------:R-:W-:Y:S01]  /*1eb0*/  LOP3.LUT R5, R5, UR4, RZ, 0x3c, !PT ;  /* 0x0000000405057c12 */ /* 0x000fe2000f8e3cff */
[----:B------:R-:W-:Y:S09]  /*1ec0*/  @P1 BRA `(.L_x_32) ;  /* 0xfffffffc00101947 */ /* 0x000ff2000383ffff */
.L_x_25:
[----:B------:R-:W3:Y:S02]  /*1ed0*/  LDC R0, c[0x0][0x28c] ;  /* 0x0000a300ff007b82 */ /* 0x000ee40000000800 */
[----:B---3--:R-:W-:-:S13]  /*1ee0*/  ISETP.GE.AND P1, PT, R0, 0x1, PT ;  /* 0x000000010000780c */ /* 0x008fda0003f26270 */
[----:B------:R-:W-:Y:S05]  /*1ef0*/  @!P1 BRA `(.L_x_33) ;  /* 0x0000000000349947 */ /* 0x000fea0003800000 */
[----:B------:R-:W-:Y:S05]  /*1f00*/  @!P0 BRA `(.L_x_34) ;  /* 0x0000000000048947 */ /* 0x000fea0003800000 */
[----:B------:R-:W-:Y:S01]  /*1f10*/  BPT.TRAP 0x1 ;  /* 0x000000040000795c */ /* 0x000fe20000300000 */
.L_x_34:
[----:B------:R-:W-:Y:S01]  /*1f20*/  UISETP.LT.AND UP0, UPT, UR48, 0x1, UPT ;  /* 0x000000013000788c */ /* 0x000fe2000bf01270 */
[----:B------:R-:W-:-:S03]  /*1f30*/  ISETP.GT.U32.AND P0, PT, R22, 0x1, PT ;  /* 0x000000011600780c */ /* 0x000fc60003f04070 */
[----:B------:R-:W-:-:S04]  /*1f40*/  USEL UR4, UR48, 0x1, UP0 ;  /* 0x0000000130047887 */ /* 0x000fc80008000000 */
[----:B------:R-:W-:-:S04]  /*1f50*/  UIADD3 UR4, UR39, UR48, -UR4 ;  /* 0x0000003027047290 */ /* 0x000fc8000fffe804 */
[----:B------:R-:W-:-:S04]  /*1f60*/  USHF.L.U32 UR4, UR4, 0x3, URZ ;  /* 0x0000000304047899 */ /* 0x000fc8000800063f */
[----:B------:R-:W-:-:S04]  /*1f70*/  ULOP3.LUT UR4, UR4, 0x38, URZ, 0xc0, !UPT ;  /* 0x0000003804047892 */ /* 0x000fc8000f8ec03f */
[----:B------:R-:W-:-:S04]  /*1f80*/  UIADD3 UR4, UR50, 0x40, UR4 ;  /* 0x0000004032047890 */ /* 0x000fc8000fffe004 */
[----:B------:R-:W-:-:S09]  /*1f90*/  UPRMT UR4, URZ, 0x654, UR4 ;  /* 0x000006543f047896 */ /* 0x000fd20008000004 */
[----:B------:R-:W-:Y:S01]  /*1fa0*/  SYNCS.ARRIVE.TRANS64.RED.A1T0 RZ, [UR4], RZ ;  /* 0x000000ffffff79a7 */ /* 0x000fe20008100404 */
[----:B------:R-:W-:Y:S05]  /*1fb0*/  @P0 BRA `(.L_x_33) ;  /* 0x0000000000040947 */ /* 0x000fea0003800000 */
[----:B------:R-:W-:Y:S01]  /*1fc0*/  BPT.TRAP 0x1 ;  /* 0x000000040000795c */ /* 0x000fe20000300000 */
.L_x_33:
[----:B------:R-:W-:Y:S01]  /*1fd0*/  UIADD3 UR4, UR50, 0x200, URZ ;  /* 0x0000020032047890 */ /* 0x000fe2000fffe03f */
[----:B------:R-:W-:Y:S02]  /*1fe0*/  R2UR UR46, R62 ;  /* 0x000000003e2e72ca */ /* 0x000fe400000e0000 */
[----:B------:R-:W-:Y:S01]  /*1ff0*/  R2UR UR45, R64 ;  /* 0x00000000402d72ca */ /* 0x000fe200000e0000 */
[----:B------:R-:W-:-:S06]  /*2000*/  ULOP3.LUT UP0, URZ, UR4, 0x1bf, URZ, 0xc0, !UPT ;  /* 0x000001bf043f7892 */ /* 0x000fcc000f80c03f */
[----:B------:R-:W-:-:S04]  /*2010*/  PLOP3.LUT P0, PT, PT, PT, UP0, 0x80, 0x0 ;  /* 0x000000000000781c */ /* 0x000fc80003f0f008 */
[----:B------:R-:W-:Y:S02]  /*2020*/  USHF.L.U32 UR46, UR46, 0x7, URZ ;  /* 0x000000072e2e7899 */ /* 0x000fe4000800063f */
[----:B------:R-:W-:-:S07]  /*2030*/  USHF.L.U32 UR45, UR45, 0x6, URZ ;  /* 0x000000062d2d7899 */ /* 0x000fce000800063f */
[----:B------:R-:W-:Y:S05]  /*2040*/  @!P0 BRA `(.L_x_35) ;  /* 0x00000000007c8947 */ /* 0x000fea0003800000 */
[----:B------:R-:W-:Y:S01]  /*2050*/  MOV R23, 0x0 ;  /* 0x0000000000177802 */ /* 0x000fe20000000f00 */
[----:B------:R-:W-:Y:S01]  /*2060*/  ULDC.64 UR4, c[0x4][0x80] ;  /* 0x0100200000047ab9 */ /* 0x000fe20000000a00 */
[----:B------:R-:W-:Y:S01]  /*2070*/  ULDC.64 UR6, c[0x4][0x10] ;  /* 0x0100040000067ab9 */ /* 0x000fe20000000a00 */
[----:B-12---:R-:W-:Y:S01]  /*2080*/  IMAD.U32 R4, RZ, RZ, UR4 ;  /* 0x00000004ff047e24 */ /* 0x006fe2000f8e00ff */
        /* <DEDUP_REMOVED lines=12> */
.L_x_36:
[----:B------:R1:W2:Y:S01]  /*2150*/  LDC.64 R14, c[0x4][R23] ;  /* 0x01000000170e7b82 */ /* 0x0002a20000000a00 */
[----:B------:R-:W-:Y:S01]  /*2160*/  ULDC.64 UR4, c[0x4][0x80] ;  /* 0x0100200000047ab9 */ /* 0x000fe20000000a00 */
[----:B------:R-:W-:Y:S01]  /*2170*/  ULDC.64 UR6, c[0x4][0x10] ;  /* 0x0100040000067ab9 */ /* 0x000fe20000000a00 */
[----:B------:R-:W-:Y:S02]  /*2180*/  IMAD.U32 R4, RZ, RZ, UR4 ;  /* 0x00000004ff047e24 */ /* 0x000fe4000f8e00ff */
        /* <DEDUP_REMOVED lines=11> */
.L_x_35:
[----:B------:R-:W3:Y:S01]  /*2240*/  LDC R9, c[0x0][0x288] ;  /* 0x0000a200ff097b82 */ /* 0x000ee20000000800 */
[----:B------:R-:W-:Y:S01]  /*2250*/  ULDC.64 UR4, c[0x0][0x590] ;  /* 0x0001640000047ab9 */ /* 0x000fe20000000a00 */
[----:B------:R-:W-:Y:S01]  /*2260*/  SHF.R.U32.HI R0, RZ, 0x2, R18 ;  /* 0x00000002ff007819 */ /* 0x000fe20000011612 */
[----:B------:R-:W-:Y:S01]  /*2270*/  IMAD.U32 R75, RZ, RZ, UR4 ;  /* 0x00000004ff4b7e24 */ /* 0x000fe2000f8e00ff */
[----:B-12---:R-:W-:Y:S01]  /*2280*/  LOP3.LUT R3, R18, 0xe0, RZ, 0xc0, !PT ;  /* 0x000000e012037812 */ /* 0x006fe200078ec0ff */
[----:B------:R-:W-:Y:S01]  /*2290*/  IMAD.U32 R77, RZ, RZ, UR5 ;  /* 0x00000005ff4d7e24 */ /* 0x000fe2000f8e00ff */
[----:B------:R-:W-:Y:S01]  /*22a0*/  LOP3.LUT R7, R0, 0x7, RZ, 0xc0, !PT ;  /* 0x0000000700077812 */ /* 0x000fe200078ec0ff */
[----:B------:R-:W-:Y:S01]  /*22b0*/  ULDC UR4, c[0x0][0x284] ;  /* 0x0000a10000047ab9 */ /* 0x000fe20000000800 */
[----:B------:R-:W-:Y:S02]  /*22c0*/  ISETP.NE.U32.AND P0, PT, R75, RZ, PT ;  /* 0x000000ff4b00720c */ /* 0x000fe40003f05070 */
[----:B------:R-:W-:-:S02]  /*22d0*/  LOP3.LUT R4, R18, 0x3, RZ, 0xc0, !PT ;  /* 0x0000000312047812 */ /* 0x000fc400078ec0ff */
[----:B------:R-:W-:Y:S02]  /*22e0*/  ISETP.NE.AND.EX P0, PT, R77, RZ, PT, P0 ;  /* 0x000000ff4d00720c */ /* 0x000fe40003f05300 */
[----:B------:R-:W-:-:S04]  /*22f0*/  SHF.R.U32.HI R0, RZ, 0x1, R3 ;  /* 0x00000001ff007819 */ /* 0x000fc80000011603 */
[----:B------:R-:W-:-:S05]  /*2300*/  IADD3 R5, -R0, UR4, -R7 ;  /* 0x0000000400057c10 */ /* 0x000fca000fffe907 */
[----:B------:R-:W-:Y:S02]  /*2310*/  IMAD R62, R62, -0x80, R5 ;  /* 0xffffff803e3e7824 */ /* 0x000fe400078e0205 */
[----:B---3--:R-:W-:-:S04]  /*2320*/  IMAD R9, R4, -0x2, R9 ;  /* 0xfffffffe04097824 */ /* 0x008fc800078e0209 */
[----:B------:R-:W-:Y:S01]  /*2330*/  IMAD R64, R64, -0x40, R9 ;  /* 0xffffffc040407824 */ /* 0x000fe200078e0209 */
[----:B------:R-:W-:Y:S06]  /*2340*/  @!P0 BRA `(.L_x_37) ;  /* 0x0000000000548947 */ /* 0x000fec0003800000 */
[----:B------:R-:W-:Y:S02]  /*2350*/  ULDC.64 UR4, c[0x0][0x588] ;  /* 0x0001620000047ab9 */ /* 0x000fe40000000a00 */
[----:B------:R-:W-:-:S04]  /*2360*/  ISETP.NE.U32.AND P1, PT, RZ, UR4, PT ;  /* 0x00000004ff007c0c */ /* 0x000fc8000bf25070 */
[----:B------:R-:W-:-:S13]  /*2370*/  ISETP.NE.AND.EX P1, PT, RZ, UR5, PT, P1 ;  /* 0x00000005ff007c0c */ /* 0x000fda000bf25310 */
[----:B------:R-:W-:Y:S05]  /*2380*/  @!P1 BRA `(.L_x_38) ;  /* 0x0000000000289947 */ /* 0x000fea0003800000 */
[----:B------:R-:W1:Y:S01]  /*2390*/  LDC.64 R4, c[0x0][0x588] ;  /* 0x00016200ff047b82 */ /* 0x000e620000000a00 */
[----:B------:R-:W-:-:S04]  /*23a0*/  IMAD R9, R75, UR47, RZ ;  /* 0x0000002f4b097c24 */ /* 0x000fc8000f8e02ff */
[----:B-1----:R-:W-:-:S05]  /*23b0*/  IMAD.WIDE R4, R9, 0x4, R4 ;  /* 0x0000000409047825 */ /* 0x002fca00078e0204 */
[----:B------:R-:W2:Y:S01]  /*23c0*/  LDG.E R57, desc[UR54][R4.64] ;  /* 0x0000003604397981 */ /* 0x000ea2000c1e1900 */
[----:B------:R-:W-:Y:S02]  /*23d0*/  IMAD.MOV.U32 R56, RZ, RZ, 0x1 ;  /* 0x00000001ff387424 */ /* 0x000fe400078e00ff */
[----:B------:R-:W-:Y:S02]  /*23e0*/  IMAD.MOV.U32 R59, RZ, RZ, 0x1 ;  /* 0x00000001ff3b7424 */ /* 0x000fe400078e00ff */
[----:B------:R-:W-:Y:S02]  /*23f0*/  IMAD.MOV.U32 R61, RZ, RZ, 0x1 ;  /* 0x00000001ff3d7424 */ /* 0x000fe400078e00ff */
[--C-:B--2---:R-:W-:Y:S02]  /*2400*/  IMAD.MOV.U32 R60, RZ, RZ, R57.reuse ;  /* 0x000000ffff3c7224 */ /* 0x104fe400078e0039 */
[----:B------:R-:W-:Y:S01]  /*2410*/  IMAD.MOV.U32 R63, RZ, RZ, R57 ;  /* 0x000000ffff3f7224 */ /* 0x000fe200078e0039 */
[----:B------:R-:W-:Y:S06]  /*2420*/  BRA `(.L_x_37) ;  /* 0x00000000001c7947 */ /* 0x000fec0003800000 */
.L_x_38:
[----:B------:R-:W-:Y:S01]  /*2430*/  ULDC UR4, c[0x0][0x580] ;  /* 0x0001600000047ab9 */ /* 0x000fe20000000800 */
[----:B------:R-:W-:Y:S02]  /*2440*/  IMAD.MOV.U32 R56, RZ, RZ, 0x1 ;  /* 0x00000001ff387424 */ /* 0x000fe400078e00ff */
[----:B------:R-:W-:Y:S02]  /*2450*/  IMAD.MOV.U32 R59, RZ, RZ, 0x1 ;  /* 0x00000001ff3b7424 */ /* 0x000fe400078e00ff */
[----:B------:R-:W-:Y:S02]  /*2460*/  IMAD.MOV.U32 R61, RZ, RZ, 0x1 ;  /* 0x00000001ff3d7424 */ /* 0x000fe400078e00ff */
[----:B------:R-:W-:Y:S02]  /*2470*/  IMAD.U32 R57, RZ, RZ, UR4 ;  /* 0x00000004ff397e24 */ /* 0x000fe4000f8e00ff */
[----:B------:R-:W-:Y:S02]  /*2480*/  IMAD.U32 R60, RZ, RZ, UR4 ;  /* 0x00000004ff3c7e24 */ /* 0x000fe4000f8e00ff */
[----:B------:R-:W-:-:S07]  /*2490*/  IMAD.U32 R63, RZ, RZ, UR4 ;  /* 0x00000004ff3f7e24 */ /* 0x000fce000f8e00ff */
.L_x_37:
[----:B------:R-:W1:Y:S02]  /*24a0*/  LDC.64 R8, c[0x0][0x5b0] ;  /* 0x00016c00ff087b82 */ /* 0x000e640000000a00 */
[----:B-1----:R-:W-:-:S04]  /*24b0*/  ISETP.NE.U32.AND P1, PT, R8, RZ, PT ;  /* 0x000000ff0800720c */ /* 0x002fc80003f25070 */
[----:B------:R-:W-:-:S13]  /*24c0*/  ISETP.NE.AND.EX P1, PT, R9, RZ, PT, P1 ;  /* 0x000000ff0900720c */ /* 0x000fda0003f25310 */
[----:B------:R-:W-:Y:S05]  /*24d0*/  @!P1 BRA `(.L_x_39) ;  /* 0x00000000002c9947 */ /* 0x000fea0003800000 */
[----:B------:R-:W-:Y:S02]  /*24e0*/  ULDC.64 UR4, c[0x0][0x5a8] ;  /* 0x00016a0000047ab9 */ /* 0x000fe40000000a00 */
[----:B------:R-:W-:-:S04]  /*24f0*/  ISETP.NE.U32.AND P1, PT, RZ, UR4, PT ;  /* 0x00000004ff007c0c */ /* 0x000fc8000bf25070 */
[----:B------:R-:W-:-:S13]  /*2500*/  ISETP.NE.AND.EX P1, PT, RZ, UR5, PT, P1 ;  /* 0x00000005ff007c0c */ /* 0x000fda000bf25310 */
[----:B------:R-:W-:Y:S05]  /*2510*/  @!P1 BRA `(.L_x_40) ;  /* 0x0000000000149947 */ /* 0x000fea0003800000 */
[----:B------:R-:W1:Y:S01]  /*2520*/  LDC.64 R4, c[0x0][0x5a8] ;  /* 0x00016a00ff047b82 */ /* 0x000e620000000a00 */
[----:B------:R-:W-:-:S04]  /*2530*/  IMAD R9, R8, UR47, RZ ;  /* 0x0000002f08097c24 */ /* 0x000fc8000f8e02ff */
[----:B-1----:R-:W-:-:S05]  /*2540*/  IMAD.WIDE R4, R9, 0x4, R4 ;  /* 0x0000000409047825 */ /* 0x002fca00078e0204 */
[----:B------:R1:W5:Y:S01]  /*2550*/  LDG.E R58, desc[UR54][R4.64] ;  /* 0x00000036043a7981 */ /* 0x000362000c1e1900 */
[----:B------:R-:W-:Y:S05]  /*2560*/  BRA `(.L_x_39) ;  /* 0x0000000000087947 */ /* 0x000fea0003800000 */
.L_x_40:
[----:B------:R-:W-:Y:S02]  /*2570*/  ULDC UR4, c[0x0][0x5a0] ;  /* 0x0001680000047ab9 */ /* 0x000fe40000000800 */
[----:B------:R-:W-:-:S07]  /*2580*/  IMAD.U32 R58, RZ, RZ, UR4 ;  /* 0x00000004ff3a7e24 */ /* 0x000fce000f8e00ff */
.L_x_39:
[----:B------:R-:W2:Y:S01]  /*2590*/  LDC.64 R8, c[0x0][0x5c0] ;  /* 0x00017000ff087b82 */ /* 0x000ea20000000a00 */
[----:B------:R-:W-:Y:S01]  /*25a0*/  ULDC.64 UR4, c[0x0][0x588] ;  /* 0x0001620000047ab9 */ /* 0x000fe20000000a00 */
[----:B------:R-:W-:Y:S02]  /*25b0*/  ISETP.EQ.U32.AND P4, PT, R75, RZ, PT ;  /* 0x000000ff4b00720c */ /* 0x000fe40003f82070 */
[----:B------:R-:W-:Y:S02]  /*25c0*/  ISETP.NE.U32.AND P3, PT, RZ, UR4, PT ;  /* 0x00000004ff007c0c */ /* 0x000fe4000bf65070 */
[----:B------:R-:W-:Y:S02]  /*25d0*/  LOP3.LUT P5, RZ, R61, 0xff, RZ, 0xc0, !PT ;  /* 0x000000ff3dff7812 */ /* 0x000fe400078ac0ff */
[----:B------:R-:W3:Y:S01]  /*25e0*/  LDC R13, c[0x0][0x5c8] ;  /* 0x00017200ff0d7b82 */ /* 0x000ee20000000800 */
[----:B------:R-:W-:Y:S02]  /*25f0*/  ISETP.NE.AND.EX P3, PT, RZ, UR5, PT, P3 ;  /* 0x00000005ff007c0c */ /* 0x000fe4000bf65330 */
[----:B------:R-:W-:-:S02]  /*2600*/  FSEL R0, R63, R60, !P5 ;  /* 0x0000003c3f007208 */ /* 0x000fc40006800000 */
[----:B------:R-:W-:Y:S02]  /*2610*/  ISETP.EQ.OR.EX P4, PT, R77, RZ, !P3, P4 ;  /* 0x000000ff4d00720c */ /* 0x000fe40005f82740 */
[----:B------:R-:W-:Y:S02]  /*2620*/  PLOP3.LUT P1, PT, PT, PT, PT, 0x8, 0x0 ;  /* 0x000000000000781c */ /* 0x000fe40003f2e170 */
[----:B------:R-:W-:Y:S02]  /*2630*/  PLOP3.LUT P3, PT, P3, PT, PT, 0x8, 0x0 ;  /* 0x000000000000781c */ /* 0x000fe40001f6e170 */
[C---:B------:R-:W-:Y:S02]  /*2640*/  FSEL R60, R57.reuse, R60, !P0 ;  /* 0x0000003c393c7208 */ /* 0x040fe40004000000 */
[----:B------:R-:W-:Y:S02]  /*2650*/  FSEL R0, R57, R0, !P0 ;  /* 0x0000000039007208 */ /* 0x000fe40004000000 */
[----:B--2---:R-:W-:-:S04]  /*2660*/  ISETP.NE.U32.AND P2, PT, R8, RZ, PT ;  /* 0x000000ff0800720c */ /* 0x004fc80003f45070 */
[----:B------:R-:W-:-:S04]  /*2670*/  ISETP.NE.AND.EX P2, PT, R9, RZ, PT, P2 ;  /* 0x000000ff0900720c */ /* 0x000fc80003f45320 */
[----:B---3--:R-:W-:Y:S01]  /*2680*/  FSEL R13, R13, RZ, !P2 ;  /* 0x000000ff0d0d7208 */ /* 0x008fe20005000000 */
[----:B------:R-:W-:Y:S08]  /*2690*/  @!P4 BRA `(.L_x_41) ;  /* 0x00000000003cc947 */ /* 0x000ff00003800000 */
[----:B------:R-:W-:Y:S04]  /*26a0*/  BSSY B0, `(.L_x_41) ;  /* 0x000000e000007945 */ /* 0x000fe80003800000 */
[----:B------:R-:W-:Y:S05]  /*26b0*/  @!P0 BRA `(.L_x_42) ;  /* 0x0000000000248947 */ /* 0x000fea0003800000 */
[----:B------:R-:W-:Y:S02]  /*26c0*/  LOP3.LUT P4, RZ, R59, 0xff, RZ, 0xc0, !PT ;  /* 0x000000ff3bff7812 */ /* 0x000fe4000788c0ff */
[----:B------:R-:W-:Y:S02]  /*26d0*/  PLOP3.LUT P1, PT, P3, PT, PT, 0x80, 0x0 ;  /* 0x000000000000781c */ /* 0x000fe40001f2f070 */
[----:B------:R-:W-:-:S09]  /*26e0*/  PRMT R61, RZ, 0x7610, R61 ;  /* 0x00007610ff3d7816 */ /* 0x000fd2000000003d */
[----:B------:R-:W-:Y:S05]  /*26f0*/  @!P4 BRA `(.L_x_43) ;  /* 0x000000000020c947 */ /* 0x000fea0003800000 */
[----:B------:R-:W-:Y:S01]  /*2700*/  FSETP.EQ.AND P1, PT, R57, RZ, PT ;  /* 0x000000ff3900720b */ /* 0x000fe20003f22000 */
[----:B------:R-:W-:Y:S01]  /*2710*/  IMAD.MOV.U32 R60, RZ, RZ, R57 ;  /* 0x000000ffff3c7224 */ /* 0x000fe200078e0039 */
[----:B------:R-:W-:Y:S01]  /*2720*/  PRMT R61, R59, 0x7610, R61 ;  /* 0x000076103b3d7816 */ /* 0x000fe2000000003d */
[----:B------:R-:W-:Y:S01]  /*2730*/  IMAD.MOV.U32 R0, RZ, RZ, R57 ;  /* 0x000000ffff007224 */ /* 0x000fe200078e0039 */
[----:B------:R-:W-:Y:S09]  /*2740*/  BRA `(.L_x_43) ;  /* 0x00000000000c7947 */ /* 0x000ff20003800000 */
.L_x_42:
[----:B------:R-:W-:Y:S01]  /*2750*/  FSETP.EQ.AND P1, PT, R57, RZ, PT ;  /* 0x000000ff3900720b */ /* 0x000fe20003f22000 */
[--C-:B------:R-:W-:Y:S02]  /*2760*/  IMAD.MOV.U32 R60, RZ, RZ, R57.reuse ;  /* 0x000000ffff3c7224 */ /* 0x100fe400078e0039 */
[----:B------:R-:W-:-:S10]  /*2770*/  IMAD.MOV.U32 R0, RZ, RZ, R57 ;  /* 0x000000ffff007224 */ /* 0x000fd400078e0039 */
.L_x_43:
[----:B------:R-:W-:Y:S05]  /*2780*/  BSYNC B0 ;  /* 0x0000000000007941 */ /* 0x000fea0003800000 */
.L_x_41:
[----:B------:R-:W-:Y:S04]  /*2790*/  BSSY B0, `(.L_x_44) ;  /* 0x000000f000007945 */ /* 0x000fe80003800000 */
[----:B------:R-:W-:Y:S05]  /*27a0*/  @!P0 BRA `(.L_x_45) ;  /* 0x0000000000288947 */ /* 0x000fea0003800000 */
[----:B------:R-:W-:Y:S02]  /*27b0*/  LOP3.LUT P0, RZ, R56, 0xff, RZ, 0xc0, !PT ;  /* 0x000000ff38ff7812 */ /* 0x000fe4000780c0ff */
[----:B------:R-:W-:Y:S02]  /*27c0*/  PRMT R59, RZ, 0x7610, R59 ;  /* 0x00007610ff3b7816 */ /* 0x000fe4000000003b */
[----:B------:R-:W-:-:S09]  /*27d0*/  PRMT R61, RZ, 0x7610, R61 ;  /* 0x00007610ff3d7816 */ /* 0x000fd2000000003d */
[----:B------:R-:W-:Y:S05]  /*27e0*/  @!P0 BRA `(.L_x_46) ;  /* 0x0000000000248947 */ /* 0x000fea0003800000 */
[----:B------:R-:W-:Y:S01]  /*27f0*/  FSETP.EQ.AND P3, PT, R57, RZ, PT ;  /* 0x000000ff3900720b */ /* 0x000fe20003f62000 */
[----:B------:R-:W-:Y:S01]  /*2800*/  IMAD.MOV.U32 R60, RZ, RZ, R57 ;  /* 0x000000ffff3c7224 */ /* 0x000fe200078e0039 */
[C---:B------:R-:W-:Y:S01]  /*2810*/  PRMT R59, R56.reuse, 0x7610, R59 ;  /* 0x00007610383b7816 */ /* 0x040fe2000000003b */
[----:B------:R-:W-:Y:S01]  /*2820*/  IMAD.MOV.U32 R0, RZ, RZ, R57 ;  /* 0x000000ffff007224 */ /* 0x000fe200078e0039 */
[----:B------:R-:W-:Y:S01]  /*2830*/  PRMT R61, R56, 0x7610, R61 ;  /* 0x00007610383d7816 */ /* 0x000fe2000000003d */
[----:B------:R-:W-:Y:S08]  /*2840*/  BRA `(.L_x_46) ;  /* 0x00000000000c7947 */ /* 0x000ff00003800000 */
.L_x_45:
[----:B------:R-:W-:Y:S01]  /*2850*/  FSETP.EQ.AND P3, PT, R57, RZ, PT ;  /* 0x000000ff3900720b */ /* 0x000fe20003f62000 */
[--C-:B------:R-:W-:Y:S02]  /*2860*/  IMAD.MOV.U32 R60, RZ, RZ, R57.reuse ;  /* 0x000000ffff3c7224 */ /* 0x100fe400078e0039 */
[----:B------:R-:W-:-:S10]  /*2870*/  IMAD.MOV.U32 R0, RZ, RZ, R57 ;  /* 0x000000ffff007224 */ /* 0x000fd400078e0039 */
.L_x_46:
[----:B------:R-:W-:Y:S05]  /*2880*/  BSYNC B0 ;  /* 0x0000000000007941 */ /* 0x000fea0003800000 */
.L_x_44:
[----:B------:R-:W-:Y:S01]  /*2890*/  ULOP3.LUT UR4, UR43, 0x1, URZ, 0x3c, !UPT ;  /* 0x000000012b047892 */ /* 0x000fe2000f8e3c3f */
[----:B------:R-:W-:Y:S02]  /*28a0*/  IMAD.U32 R12, RZ, RZ, UR40 ;  /* 0x00000028ff0c7e24 */ /* 0x000fe4000f8e00ff */
[----:B------:R-:W-:Y:S01]  /*28b0*/  IMAD.MOV.U32 R15, RZ, RZ, R13 ;  /* 0x000000ffff0f7224 */ /* 0x000fe200078e000d */
[----:B------:R-:W-:Y:S08]  /*28c0*/  @!P2 BRA `(.L_x_47) ;  /* 0x00000000005ca947 */ /* 0x000ff00003800000 */
[----:B------:R-:W2:Y:S01]  /*28d0*/  LDC.64 R10, c[0x0][0x5d0] ;  /* 0x00017400ff0a7b82 */ /* 0x000ea20000000a00 */
[----:B------:R-:W-:Y:S01]  /*28e0*/  SHF.R.U32.HI R3, RZ, 0x5, R3 ;  /* 0x00000005ff037819 */ /* 0x000fe20000011603 */
[----:B------:R-:W-:Y:S01]  /*28f0*/  USHF.R.S32.HI UR5, URZ, 0x1f, UR47 ;  /* 0x0000001f3f057899 */ /* 0x000fe2000801142f */
[----:B------:R-:W-:-:S03]  /*2900*/  ISETP.GE.AND P0, PT, R64, 0x1, PT ;  /* 0x000000014000780c */ /* 0x000fc60003f06270 */
[----:B-1----:R-:W-:Y:S01]  /*2910*/  IMAD.SHL.U32 R4, R3, 0x10, RZ ;  /* 0x0000001003047824 */ /* 0x002fe200078e00ff */
[C---:B------:R-:W-:Y:S02]  /*2920*/  ISETP.LT.OR P2, PT, R62.reuse, 0x1, !P0 ;  /* 0x000000013e00780c */ /* 0x040fe40004741670 */
[----:B------:R-:W-:Y:S02]  /*2930*/  ISETP.LT.OR P0, PT, R62, 0x9, !P0 ;  /* 0x000000093e00780c */ /* 0x000fe40004701670 */
[----:B------:R-:W-:-:S05]  /*2940*/  LOP3.LUT R4, R4, 0xfffffff0, R7, 0xe2, !PT ;  /* 0xfffffff004047812 */ /* 0x000fca00078ee207 */
[----:B------:R-:W-:-:S05]  /*2950*/  VIADD R4, R4, UR46 ;  /* 0x0000002e04047c36 */ /* 0x000fca0008000000 */
[--C-:B------:R-:W-:Y:S01]  /*2960*/  SHF.R.S32.HI R5, RZ, 0x1f, R4.reuse ;  /* 0x0000001fff057819 */ /* 0x100fe20000011404 */
[C---:B--2---:R-:W-:Y:S02]  /*2970*/  IMAD R6, R10.reuse, UR5, RZ ;  /* 0x000000050a067c24 */ /* 0x044fe4000f8e02ff */
[----:B------:R-:W-:-:S04]  /*2980*/  IMAD.WIDE.U32 R4, R10, UR47, R4 ;  /* 0x0000002f0a047c25 */ /* 0x000fc8000f8e0004 */
[----:B------:R-:W-:Y:S01]  /*2990*/  IMAD R3, R11, UR47, R6 ;  /* 0x0000002f0b037c24 */ /* 0x000fe2000f8e0206 */
[----:B------:R-:W-:-:S03]  /*29a0*/  LEA R6, P4, R4, R8, 0x1 ;  /* 0x0000000804067211 */ /* 0x000fc600078808ff */
[----:B------:R-:W-:-:S05]  /*29b0*/  IMAD.IADD R3, R5, 0x1, R3 ;  /* 0x0000000105037824 */ /* 0x000fca00078e0203 */
[----:B------:R-:W-:-:S05]  /*29c0*/  LEA.HI.X R7, R4, R9, R3, 0x1, P4 ;  /* 0x0000000904077211 */ /* 0x000fca00020f0c03 */
[----:B------:R-:W2:Y:S04]  /*29d0*/  @!P2 LDG.E.U16 R3, desc[UR54][R6.64] ;  /* 0x000000360603a981 */ /* 0x000ea8000c1e1500 */
[----:B------:R-:W3:Y:S01]  /*29e0*/  @!P0 LDG.E.U16 R4, desc[UR54][R6.64+0x10] ;  /* 0x0000103606048981 */ /* 0x000ee2000c1e1500 */
[----:B------:R-:W-:Y:S01]  /*29f0*/  IMAD.MOV.U32 R13, RZ, RZ, RZ ;  /* 0x000000ffff0d7224 */ /* 0x000fe200078e00ff */
[----:B--2---:R-:W-:-:S04]  /*2a00*/  @!P2 PRMT R13, R3, 0x5410, RZ ;  /* 0x00005410030da816 */ /* 0x004fc800000000ff */
[----:B---3--:R-:W-:-:S05]  /*2a10*/  @!P0 PRMT R13, R13, 0x5410, R4 ;  /* 0x000054100d0d8816 */ /* 0x008fca0000000004 */
[C---:B------:R-:W-:Y:S01]  /*2a20*/  IMAD.U32 R15, R13.reuse, 0x10000, RZ ;  /* 0x000100000d0f7824 */ /* 0x040fe200078e00ff */
[----:B------:R-:W-:-:S07]  /*2a30*/  LOP3.LUT R13, R13, 0xffff0000, RZ, 0xc0, !PT ;  /* 0xffff00000d0d7812 */ /* 0x000fce00078ec0ff */
.L_x_47:
[----:B------:R-:W-:Y:S01]  /*2a40*/  IMAD.U32 R3, RZ, RZ, UR4 ;  /* 0x00000004ff037e24 */ /* 0x000fe2000f8e00ff */
[----:B------:R-:W-:Y:S01]  /*2a50*/  BSSY B0, `(.L_x_48) ;  /* 0x000002e000007945 */ /* 0x000fe20003800000 */
[----:B------:R-:W-:Y:S02]  /*2a60*/  CS2R R6, SRZ ;  /* 0x0000000000067805 */ /* 0x000fe4000001ff00 */
[----:B-1----:R-:W-:Y:S02]  /*2a70*/  CS2R R4, SRZ ;  /* 0x0000000000047805 */ /* 0x002fe4000001ff00 */
[----:B------:R-:W-:Y:S02]  /*2a80*/  CS2R R10, SRZ ;  /* 0x00000000000a7805 */ /* 0x000fe4000001ff00 */
[----:B------:R-:W-:Y:S01]  /*2a90*/  CS2R R8, SRZ ;  /* 0x0000000000087805 */ /* 0x000fe2000001ff00 */
[----:B------:R-:W-:Y:S06]  /*2aa0*/  @P1 BRA `(.L_x_49) ;  /* 0x0000000000a01947 */ /* 0x000fec0003800000 */
[----:B------:R-:W-:-:S13]  /*2ab0*/  ISETP.NE.AND P0, PT, R71, 0x3, PT ;  /* 0x000000034700780c */ /* 0x000fda0003f05270 */
[----:B------:R-:W-:Y:S05]  /*2ac0*/  @!P0 BRA `(.L_x_50) ;  /* 0x0000000000048947 */ /* 0x000fea0003800000 */
[----:B------:R-:W-:Y:S01]  /*2ad0*/  BPT.TRAP 0x1 ;  /* 0x000000040000795c */ /* 0x000fe20000300000 */
.L_x_50:
[----:B------:R-:W-:Y:S01]  /*2ae0*/  IMAD.U32 R5, RZ, RZ, UR40 ;  /* 0x00000028ff057e24 */ /* 0x000fe2000f8e00ff */
[----:B------:R-:W-:Y:S02]  /*2af0*/  SHF.L.U32 R4, R3, 0x1f, RZ ;  /* 0x0000001f03047819 */ /* 0x000fe400000006ff */
[----:B------:R-:W-:Y:S02]  /*2b00*/  CS2R R6, SRZ ;  /* 0x0000000000067805 */ /* 0x000fe4000001ff00 */
[----:B------:R-:W-:-:S04]  /*2b10*/  LEA R5, R5, UR50, 0x3 ;  /* 0x0000003205057c11 */ /* 0x000fc8000f8e18ff */
[----:B------:R-:W1:Y:S02]  /*2b20*/  SYNCS.PHASECHK.TRANS64.TRYWAIT P0, [R5+URZ+0x80], R4 ;  /* 0x00008004050075a7 */ /* 0x000e64000800017f */
[----:B-1----:R-:W-:Y:S05]  /*2b30*/  @!P0 BRA `(.L_x_51) ;  /* 0x0000004400bc8947 */ /* 0x002fea0003800000 */
.L_x_138:
[----:B-1----:R-:W-:Y:S02]  /*2b40*/  CS2R R4, SRZ ;  /* 0x0000000000047805 */ /* 0x002fe4000001ff00 */
[----:B------:R-:W-:Y:S02]  /*2b50*/  CS2R R10, SRZ ;  /* 0x00000000000a7805 */ /* 0x000fe4000001ff00 */
[----:B------:R-:W-:Y:S01]  /*2b60*/  CS2R R8, SRZ ;  /* 0x0000000000087805 */ /* 0x000fe2000001ff00 */
[----:B------:R-:W-:Y:S06]  /*2b70*/  @P3 BRA `(.L_x_52) ;  /* 0x0000000000543947 */ /* 0x000fec0003800000 */
[C---:B------:R-:W-:Y:S01]  /*2b80*/  IMAD.SHL.U32 R4, R18.reuse, 0x10, RZ ;  /* 0x0000001012047824 */ /* 0x040fe200078e00ff */
[----:B------:R-:W-:Y:S01]  /*2b90*/  SHF.R.U32.HI R7, RZ, 0x1, R18 ;  /* 0x00000001ff077819 */ /* 0x000fe20000011612 */
[C---:B------:R-:W-:Y:S01]  /*2ba0*/  IMAD.SHL.U32 R5, R18.reuse, 0x20, RZ ;  /* 0x0000002012057824 */ /* 0x040fe200078e00ff */
[C---:B------:R-:W-:Y:S01]  /*2bb0*/  LOP3.LUT P0, RZ, R18.reuse, 0x4, RZ, 0xc0, !PT ;  /* 0x0000000412ff7812 */ /* 0x040fe2000780c0ff */
[----:B------:R-:W-:Y:S01]  /*2bc0*/  IMAD.SHL.U32 R9, R18, 0x4, RZ ;  /* 0x0000000412097824 */ /* 0x000fe200078e00ff */
[----:B------:R-:W-:Y:S01]  /*2bd0*/  LOP3.LUT R4, R4, 0xe00, RZ, 0xc0, !PT ;  /* 0x00000e0004047812 */ /* 0x000fe200078ec0ff */
[----:B------:R-:W-:Y:S05]  /*2be0*/  WARPSYNC.ALL ;  /* 0x0000000000007948 */ /* 0x000fea0003800000 */
[----:B------:R-:W-:-:S02]  /*2bf0*/  LOP3.LUT R6, R5, 0xc0, RZ, 0xc0, !PT ;  /* 0x000000c005067812 */ /* 0x000fc400078ec0ff */
[----:B------:R-:W-:Y:S02]  /*2c00*/  LOP3.LUT R4, R4, 0x20, R5, 0xf8, !PT ;  /* 0x0000002004047812 */ /* 0x000fe400078ef805 */
[----:B------:R-:W-:Y:S02]  /*2c10*/  LOP3.LUT R6, R6, 0x8, R7, 0xf8, !PT ;  /* 0x0000000806067812 */ /* 0x000fe400078ef807 */
[----:B------:R-:W-:Y:S01]  /*2c20*/  LOP3.LUT R4, R4, 0x100, R5, 0xf8, !PT ;  /* 0x0000010004047812 */ /* 0x000fe200078ef805 */
[----:B------:R-:W-:Y:S01]  /*2c30*/  IMAD.U32 R5, RZ, RZ, UR40 ;  /* 0x00000028ff057e24 */ /* 0x000fe2000f8e00ff */
[----:B------:R-:W-:-:S04]  /*2c40*/  LOP3.LUT R9, R6, 0x18, R9, 0x78, !PT ;  /* 0x0000001806097812 */ /* 0x000fc800078e7809 */
[----:B------:R-:W-:-:S05]  /*2c50*/  LOP3.LUT R4, R4, R9, RZ, 0xfc, !PT ;  /* 0x0000000904047212 */ /* 0x000fca00078efcff */
[----:B------:R-:W-:-:S05]  /*2c60*/  IMAD R4, R5, 0x1000, R4 ;  /* 0x0000100005047824 */ /* 0x000fca00078e0204 */
[----:B------:R-:W-:-:S05]  /*2c70*/  LEA R8, R4, UR50, 0x1 ;  /* 0x0000003204087c11 */ /* 0x000fca000f8e08ff */
[C---:B------:R-:W-:Y:S02]  /*2c80*/  VIADD R5, R8.reuse, 0x200 ;  /* 0x0000020008057836 */ /* 0x040fe40000000000 */
[----:B------:R-:W-:Y:S02]  /*2c90*/  VIADD R4, R8, 0x220 ;  /* 0x0000022008047836 */ /* 0x000fe40000000000 */
[----:B------:R-:W-:Y:S01]  /*2ca0*/  @P0 VIADD R4, R5, 0xffffffe0 ;  /* 0xffffffe005040836 */ /* 0x000fe20000000000 */
[----:B------:R-:W1:Y:S05]  /*2cb0*/  LDSM.16.M88.4 R8, [R8+0x200] ;  /* 0x000200000808783b */ /* 0x000e6a0000000200 */
[----:B------:R-:W2:Y:S02]  /*2cc0*/  LDSM.16.M88.4 R4, [R4] ;  /* 0x000000000404783b */ /* 0x000ea40000000200 */
.L_x_52:
[----:B------:R-:W-:-:S04]  /*2cd0*/  UIADD3 UR4, UR40, 0x1, URZ ;  /* 0x0000000128047890 */ /* 0x000fc8000fffe03f */
[----:B------:R-:W-:-:S04]  /*2ce0*/  UISETP.NE.AND UP0, UPT, UR4, 0x3, UPT ;  /* 0x000000030400788c */ /* 0x000fc8000bf05270 */
[----:B------:R-:W-:Y:S02]  /*2cf0*/  USEL UR5, URZ, 0x1, UP0 ;  /* 0x000000013f057887 */ /* 0x000fe40008000000 */
[----:B------:R-:W-:-:S04]  /*2d00*/  USEL UR4, UR4, URZ, UP0 ;  /* 0x0000003f04047287 */ /* 0x000fc80008000000 */
[----:B------:R-:W-:Y:S02]  /*2d10*/  LOP3.LUT R3, R3, UR5, RZ, 0x3c, !PT ;  /* 0x0000000503037c12 */ /* 0x000fe4000f8e3cff */
[----:B------:R-:W-:-:S07]  /*2d20*/  IMAD.U32 R12, RZ, RZ, UR4 ;  /* 0x00000004ff0c7e24 */ /* 0x000fce000f8e00ff */
.L_x_49:
[----:B------:R-:W-:Y:S05]  /*2d30*/  BSYNC B0 ;  /* 0x0000000000007941 */ /* 0x000fea0003800000 */
.L_x_48:
[C---:B------:R-:W-:Y:S01]  /*2d40*/  IMAD.SHL.U32 R70, R18.reuse, 0x20, RZ ;  /* 0x0000002012467824 */ /* 0x040fe200078e00ff */
[----:B------:R-:W-:Y:S01]  /*2d50*/  SHF.R.U32.HI R23, RZ, 0x1, R18 ;  /* 0x00000001ff177819 */ /* 0x000fe20000011612 */
[C---:B------:R-:W-:Y:S01]  /*2d60*/  IMAD.SHL.U32 R21, R18.reuse, 0x10, RZ ;  /* 0x0000001012157824 */ /* 0x040fe200078e00ff */
[----:B-1----:R-:W-:Y:S01]  /*2d70*/  LOP3.LUT R62, R9, 0xffff0000, RZ, 0xc0, !PT ;  /* 0xffff0000093e7812 */ /* 0x002fe200078ec0ff */
[----:B------:R-:W-:Y:S01]  /*2d80*/  IMAD.SHL.U32 R72, R18, 0x4, RZ ;  /* 0x0000000412487824 */ /* 0x000fe200078e00ff */
[----:B------:R-:W-:Y:S01]  /*2d90*/  LOP3.LUT R20, R70, 0xc0, RZ, 0xc0, !PT ;  /* 0x000000c046147812 */ /* 0x000fe200078ec0ff */
[----:B------:R-:W-:Y:S01]  /*2da0*/  IMAD.U32 R14, R8, 0x10000, RZ ;  /* 0x00010000080e7824 */ /* 0x000fe200078e00ff */
[----:B------:R-:W-:Y:S01]  /*2db0*/  LOP3.LUT R21, R21, 0xe00, RZ, 0xc0, !PT ;  /* 0x00000e0015157812 */ /* 0x000fe200078ec0ff */
[----:B------:R-:W-:Y:S01]  /*2dc0*/  IMAD.U32 R64, R10, 0x10000, RZ ;  /* 0x000100000a407824 */ /* 0x000fe200078e00ff */
[----:B------:R-:W-:Y:S01]  /*2dd0*/  LOP3.LUT R23, R20, 0x8, R23, 0xf8, !PT ;  /* 0x0000000814177812 */ /* 0x000fe200078ef817 */
[----:B------:R-:W-:Y:S01]  /*2de0*/  IMAD.U32 R20, R9, 0x10000, RZ ;  /* 0x0001000009147824 */ /* 0x000fe200078e00ff */
[----:B------:R-:W-:Y:S01]  /*2df0*/  LOP3.LUT R21, R21, 0x20, R70, 0xf8, !PT ;  /* 0x0000002015157812 */ /* 0x000fe200078ef846 */
[C-C-:B-----5:R-:W-:Y:S01]  /*2e00*/  FFMA R26, R58.reuse, R26, R13.reuse ;  /* 0x0000001a3a1a7223 */ /* 0x160fe2000000000d */
[----:B------:R-:W-:Y:S01]  /*2e10*/  LOP3.LUT R86, R23, 0x18, R72, 0x78, !PT ;  /* 0x0000001817567812 */ /* 0x000fe200078e7848 */
[----:B------:R-:W-:Y:S01]  /*2e20*/  FFMA R27, R58, R27, R13 ;  /* 0x0000001b3a1b7223 */ /* 0x000fe2000000000d */
[----:B------:R-:W-:Y:S01]  /*2e30*/  LOP3.LUT R21, R21, 0x100, R70, 0xf8, !PT ;  /* 0x0000010015157812 */ /* 0x000fe200078ef846 */
[C---:B--2---:R-:W-:Y:S01]  /*2e40*/  IMAD.U32 R70, R4.reuse, 0x10000, RZ ;  /* 0x0001000004467824 */ /* 0x044fe200078e00ff */
[----:B------:R-:W-:Y:S01]  /*2e50*/  LOP3.LUT R72, R4, 0xffff0000, RZ, 0xc0, !PT ;  /* 0xffff000004487812 */ /* 0x000fe200078ec0ff */
[-C--:B------:R-:W-:Y:S01]  /*2e60*/  FMUL R23, R20, R63.reuse ;  /* 0x0000003f14177220 */ /* 0x080fe20000400000 */
[----:B------:R-:W-:Y:S01]  /*2e70*/  LOP3.LUT R4, R18, 0xff, RZ, 0xc0, !PT ;  /* 0x000000ff12047812 */ /* 0x000fe200078ec0ff */
[-C--:B------:R-:W-:Y:S01]  /*2e80*/  FMUL R62, R62, R63.reuse ;  /* 0x0000003f3e3e7220 */ /* 0x080fe20000400000 */
[----:B------:R-:W-:Y:S01]  /*2e90*/  LOP3.LUT R8, R8, 0xffff0000, RZ, 0xc0, !PT ;  /* 0xffff000008087812 */ /* 0x000fe200078ec0ff */
[----:B------:R-:W-:Y:S01]  /*2ea0*/  FMUL R65, R64, R63 ;  /* 0x0000003f40417220 */ /* 0x000fe20000400000 */
[----:B------:R-:W-:Y:S01]  /*2eb0*/  LOP3.LUT R10, R10, 0xffff0000, RZ, 0xc0, !PT ;  /* 0xffff00000a0a7812 */ /* 0x000fe200078ec0ff */
[----:B------:R-:W-:Y:S01]  /*2ec0*/  VIADD R4, R4, 0x1f ;  /* 0x0000001f04047836 */ /* 0x000fe20000000000 */
[----:B------:R-:W-:Y:S01]  /*2ed0*/  LOP3.LUT R79, R21, R86, RZ, 0xfc, !PT ;  /* 0x00000056154f7212 */ /* 0x000fe200078efcff */
[C-C-:B------:R-:W-:Y:S01]  /*2ee0*/  FFMA R24, R58.reuse, R24, R15.reuse ;  /* 0x000000183a187223 */ /* 0x140fe2000000000f */
[C-C-:B------:R-:W-:Y:S01]  /*2ef0*/  FFMA R25, R58.reuse, R25, R15.reuse ;  /* 0x000000193a197223 */ /* 0x140fe2000000000f */
[C-C-:B------:R-:W-:Y:S01]  /*2f00*/  FFMA R28, R58.reuse, R28, R15.reuse ;  /* 0x0000001c3a1c7223 */ /* 0x140fe2000000000f */
[----:B------:R-:W-:Y:S01]  /*2f10*/  FFMA R29, R58, R29, R15 ;  /* 0x0000001d3a1d7223 */ /* 0x000fe2000000000f */
[-C--:B------:R-:W-:Y:S01]  /*2f20*/  FMUL R21, R14, R63.reuse ;  /* 0x0000003f0e157220 */ /* 0x080fe20000400000 */
[-C--:B------:R-:W-:Y:S01]  /*2f30*/  FMUL R86, R8, R63.reuse ;  /* 0x0000003f08567220 */ /* 0x080fe20000400000 */
[----:B------:R-:W-:Y:S01]  /*2f40*/  FMUL R64, R10, R63 ;  /* 0x0000003f0a407220 */ /* 0x000fe20000400000 */
[C---:B------:R-:W-:Y:S01]  /*2f50*/  IMAD.U32 R74, R5.reuse, 0x10000, RZ ;  /* 0x00010000054a7824 */ /* 0x040fe200078e00ff */
[----:B------:R-:W-:Y:S01]  /*2f60*/  LOP3.LUT R76, R5, 0xffff0000, RZ, 0xc0, !PT ;  /* 0xffff0000054c7812 */ /* 0x000fe200078ec0ff */
[C---:B------:R-:W-:Y:S01]  /*2f70*/  IMAD.U32 R78, R6.reuse, 0x10000, RZ ;  /* 0x00010000064e7824 */ /* 0x040fe200078e00ff */
[----:B------:R-:W-:Y:S01]  /*2f80*/  LOP3.LUT R80, R6, 0xffff0000, RZ, 0xc0, !PT ;  /* 0xffff000006507812 */ /* 0x000fe200078ec0ff */
[----:B------:R-:W-:Y:S01]  /*2f90*/  FADD R5, R26, R23 ;  /* 0x000000171a057221 */ /* 0x000fe20000000000 */
[----:B------:R-:W-:Y:S01]  /*2fa0*/  ISETP.GT.U32.AND P0, PT, R4, 0x3e, PT ;  /* 0x0000003e0400780c */ /* 0x000fe20003f04070 */
[----:B------:R-:W-:Y:S01]  /*2fb0*/  FADD R6, R27, R62 ;  /* 0x0000003e1b067221 */ /* 0x000fe20000000000 */
[----:B------:R-:W-:Y:S01]  /*2fc0*/  FADD R4, R24, R21 ;  /* 0x0000001518047221 */ /* 0x000fe20000000000 */
[----:B------:R-:W-:Y:S01]  /*2fd0*/  FADD R25, R25, R86 ;  /* 0x0000005619197221 */ /* 0x000fe20000000000 */
[----:B------:R-:W-:Y:S01]  /*2fe0*/  FADD R28, R28, R65 ;  /* 0x000000411c1c7221 */ /* 0x000fe20000000000 */
[----:B------:R-:W-:Y:S01]  /*2ff0*/  FADD R29, R29, R64 ;  /* 0x000000401d1d7221 */ /* 0x000fe20000000000 */
[C---:B------:R-:W-:Y:S01]  /*3000*/  LOP3.LUT R68, R11.reuse, 0xffff0000, RZ, 0xc0, !PT ;  /* 0xffff00000b447812 */ /* 0x040fe200078ec0ff */
[----:B------:R-:W-:Y:S01]  /*3010*/  IMAD.U32 R66, R11, 0x10000, RZ ;  /* 0x000100000b427824 */ /* 0x000fe200078e00ff */
[C---:B------:R-:W-:Y:S01]  /*3020*/  LOP3.LUT R84, R7.reuse, 0xffff0000, RZ, 0xc0, !PT ;  /* 0xffff000007547812 */ /* 0x040fe200078ec0ff */
[----:B------:R-:W-:Y:S01]  /*3030*/  IMAD.U32 R82, R7, 0x10000, RZ ;  /* 0x0001000007527824 */ /* 0x000fe200078e00ff */
[----:B------:R-:W-:Y:S01]  /*3040*/  F2FP.RELU.BF16.F32.PACK_AB R5, R6, R5 ;  /* 0x000000050605723e */ /* 0x000fe200000018ff */
[----:B------:R-:W-:Y:S01]  /*3050*/  IMAD.U32 R24, RZ, RZ, UR40 ;  /* 0x00000028ff187e24 */ /* 0x000fe2000f8e00ff */
[----:B------:R-:W-:Y:S01]  /*3060*/  F2FP.RELU.BF16.F32.PACK_AB R4, R25, R4 ;  /* 0x000000041904723e */ /* 0x000fe200000018ff */
[C-C-:B------:R-:W-:Y:S01]  /*3070*/  FFMA R30, R58.reuse, R30, R13.reuse ;  /* 0x0000001e3a1e7223 */ /* 0x140fe2000000000d */
[----:B------:R-:W-:Y:S01]  /*3080*/  F2FP.RELU.BF16.F32.PACK_AB R6, R29, R28 ;  /* 0x0000001c1d06723e */ /* 0x000fe200000018ff */
[--C-:B------:R-:W-:Y:S01]  /*3090*/  FFMA R31, R58, R31, R13.reuse ;  /* 0x0000001f3a1f7223 */ /* 0x100fe2000000000d */
[-C--:B------:R-:W-:Y:S01]  /*30a0*/  FMUL R67, R66, R63.reuse ;  /* 0x0000003f42437220 */ /* 0x080fe20000400000 */
[----:B------:R-:W-:Y:S01]  /*30b0*/  FMUL R68, R68, R63 ;  /* 0x0000003f44447220 */ /* 0x000fe20000400000 */
[C-C-:B------:R-:W-:Y:S01]  /*30c0*/  FFMA R34, R58.reuse, R34, R13.reuse ;  /* 0x000000223a227223 */ /* 0x140fe2000000000d */
[C-C-:B------:R-:W-:Y:S01]  /*30d0*/  FFMA R35, R58.reuse, R35, R13.reuse ;  /* 0x000000233a237223 */ /* 0x140fe2000000000d */
[C-C-:B------:R-:W-:Y:S01]  /*30e0*/  FFMA R38, R58.reuse, R38, R13.reuse ;  /* 0x000000263a267223 */ /* 0x140fe2000000000d */
[----:B------:R-:W-:Y:S01]  /*30f0*/  FFMA R39, R58, R39, R13 ;  /* 0x000000273a277223 */ /* 0x000fe2000000000d */
[-C--:B------:R-:W-:Y:S01]  /*3100*/  FMUL R25, R74, R63.reuse ;  /* 0x0000003f4a197220 */ /* 0x080fe20000400000 */
[-C--:B------:R-:W-:Y:S01]  /*3110*/  FMUL R76, R76, R63.reuse ;  /* 0x0000003f4c4c7220 */ /* 0x080fe20000400000 */
[-C--:B------:R-:W-:Y:S01]  /*3120*/  FMUL R29, R82, R63.reuse ;  /* 0x0000003f521d7220 */ /* 0x080fe20000400000 */
[----:B------:R-:W-:Y:S01]  /*3130*/  FMUL R84, R84, R63 ;  /* 0x0000003f54547220 */ /* 0x000fe20000400000 */
[C-C-:B------:R-:W-:Y:S01]  /*3140*/  FFMA R32, R58.reuse, R32, R15.reuse ;  /* 0x000000203a207223 */ /* 0x140fe2000000000f */
[--C-:B------:R-:W-:Y:S01]  /*3150*/  FFMA R33, R58, R33, R15.reuse ;  /* 0x000000213a217223 */ /* 0x100fe2000000000f */
[-C--:B------:R-:W-:Y:S01]  /*3160*/  FMUL R69, R70, R63.reuse ;  /* 0x0000003f46457220 */ /* 0x080fe20000400000 */
[----:B------:R-:W-:Y:S01]  /*3170*/  FMUL R72, R72, R63 ;  /* 0x0000003f48487220 */ /* 0x000fe20000400000 */
[C-C-:B------:R-:W-:Y:S01]  /*3180*/  FFMA R36, R58.reuse, R36, R15.reuse ;  /* 0x000000243a247223 */ /* 0x140fe2000000000f */
[----:B------:R-:W-:Y:S01]  /*3190*/  FFMA R37, R58, R37, R15 ;  /* 0x000000253a257223 */ /* 0x000fe2000000000f */
[----:B------:R-:W-:-:S02]  /*31a0*/  IMAD.MOV.U32 R20, RZ, RZ, 0x20 ;  /* 0x00000020ff147424 */ /* 0x000fc400078e00ff */
[-C--:B------:R-:W-:Y:S01]  /*31b0*/  FMUL R27, R78, R63.reuse ;  /* 0x0000003f4e1b7220 */ /* 0x080fe20000400000 */
[----:B------:R-:W-:Y:S01]  /*31c0*/  FMUL R80, R80, R63 ;  /* 0x0000003f50507220 */ /* 0x000fe20000400000 */
[----:B------:R-:W-:Y:S01]  /*31d0*/  IMAD R24, R24, 0x1000, R79 ;  /* 0x0000100018187824 */ /* 0x000fe200078e024f */
[----:B------:R-:W-:Y:S01]  /*31e0*/  LOP3.LUT P2, RZ, R18, 0x4, RZ, 0xc0, !PT ;  /* 0x0000000412ff7812 */ /* 0x000fe2000784c0ff */
[----:B------:R-:W-:Y:S01]  /*31f0*/  FADD R7, R30, R67 ;  /* 0x000000431e077221 */ /* 0x000fe20000000000 */
        /* <DEDUP_REMOVED lines=9> */
[----:B------:R-:W-:Y:S01]  /*3290*/  SEL R20, R20, 0xffffffe0, !P2 ;  /* 0xffffffe014147807 */ /* 0x000fe20005000000 */
[----:B------:R-:W-:Y:S05]  /*32a0*/  WARPSYNC.ALL ;  /* 0x0000000000007948 */ /* 0x000fea0003800000 */
[----:B------:R-:W-:Y:S01]  /*32b0*/  LEA R31, R24, UR50, 0x1 ;  /* 0x00000032181f7c11 */ /* 0x000fe2000f8e08ff */
[----:B------:R-:W-:Y:S01]  /*32c0*/  BSSY B0, `(.L_x_53) ;  /* 0x0000017000007945 */ /* 0x000fe20003800000 */
[----:B------:R-:W-:-:S02]  /*32d0*/  F2FP.RELU.BF16.F32.PACK_AB R7, R8, R7 ;  /* 0x000000070807723e */ /* 0x000fc400000018ff */
[----:B------:R-:W-:Y:S02]  /*32e0*/  F2FP.RELU.BF16.F32.PACK_AB R9, R10, R9 ;  /* 0x000000090a09723e */ /* 0x000fe400000018ff */
[----:B------:R-:W-:Y:S01]  /*32f0*/  F2FP.RELU.BF16.F32.PACK_AB R11, R14, R11 ;  /* 0x0000000b0e0b723e */ /* 0x000fe200000018ff */
[----:B------:R1:W-:Y:S01]  /*3300*/  STSM.16.M88.4 [R31+0x200], R4 ;  /* 0x000200041f007844 */ /* 0x0003e20000000200 */
[----:B------:R-:W-:Y:S02]  /*3310*/  F2FP.RELU.BF16.F32.PACK_AB R8, R33, R32 ;  /* 0x000000202108723e */ /* 0x000fe400000018ff */
[----:B------:R-:W-:Y:S02]  /*3320*/  F2FP.RELU.BF16.F32.PACK_AB R10, R37, R36 ;  /* 0x00000024250a723e */ /* 0x000fe400000018ff */
[----:B------:R-:W-:-:S05]  /*3330*/  IADD3 R14, R20, 0x200, R31 ;  /* 0x00000200140e7810 */ /* 0x000fca0007ffe01f */
[----:B------:R1:W-:Y:S01]  /*3340*/  STSM.16.M88.4 [R14], R8 ;  /* 0x000000080e007844 */ /* 0x0003e20000000200 */
[----:B------:R-:W-:Y:S01]  /*3350*/  @!PT LDS RZ, [RZ] ;  /* 0x00000000fffff984 */ /* 0x000fe20000000800 */
[----:B------:R-:W-:Y:S01]  /*3360*/  @!PT LDS RZ, [RZ] ;  /* 0x00000000fffff984 */ /* 0x000fe20000000800 */
[----:B------:R-:W-:Y:S01]  /*3370*/  @!PT LDS RZ, [RZ] ;  /* 0x00000000fffff984 */ /* 0x000fe20000000800 */
[----:B------:R-:W-:Y:S01]  /*3380*/  @!PT LDS RZ, [RZ] ;  /* 0x00000000fffff984 */ /* 0x000fe20000000800 */
[----:B------:R2:W-:Y:S06]  /*3390*/  MEMBAR.ALL.CTA ;  /* 0x0000000000007992 */ /* 0x0005ec0000008000 */
[----:B--2---:R-:W2:Y:S02]  /*33a0*/  FENCE.VIEW.ASYNC.S ;  /* 0x00000000000073c6 */ /* 0x004ea40000000000 */
[----:B--2---:R-:W-:Y:S06]  /*33b0*/  BAR.SYNC.DEFER_BLOCKING 0x1, 0x100 ;  /* 0x0044000000007b1d */ /* 0x004fec0000010000 */
[----:B------:R-:W-:Y:S05]  /*33c0*/  @P0 BRA `(.L_x_54) ;  /* 0x0000000000180947 */ /* 0x000fea0003800000 */
[----:B------:R-:W-:Y:S02]  /*33d0*/  ULEA UR44, UR40, UR50, 0xd ;  /* 0x00000032282c7291 */ /* 0x000fe4000f8e683f */
[----:B------:R-:W-:Y:S02]  /*33e0*/  UIADD3 UR4, UP0, UR56, 0x4f0, URZ ;  /* 0x000004f038047890 */ /* 0x000fe4000ff1e03f */
[----:B------:R-:W-:Y:S02]  /*33f0*/  UIADD3 UR44, UR44, 0x200, URZ ;  /* 0x000002002c2c7890 */ /* 0x000fe4000fffe03f */
[----:B------:R-:W-:-:S09]  /*3400*/  UIADD3.X UR5, URZ, UR57, URZ, UP0, !UPT ;  /* 0x000000393f057290 */ /* 0x000fd200087fe43f */
[----:B------:R2:W-:Y:S02]  /*3410*/  UTMASTG.3D [UR44], [UR4] ;  /* 0x0000002c040073b5 */ /* 0x0005e40008010000 */
[----:B--2---:R0:W-:Y:S02]  /*3420*/  UTMACMDFLUSH ;  /* 0x00000000000079b7 */ /* 0x0041e40000000000 */
.L_x_54:
[----:B------:R-:W-:Y:S05]  /*3430*/  BSYNC B0 ;  /* 0x0000000000007941 */ /* 0x000fea0003800000 */
.L_x_53:
[----:B------:R-:W-:Y:S01]  /*3440*/  UIADD3 UR4, UR40, 0x1, URZ ;  /* 0x0000000128047890 */ /* 0x000fe2000fffe03f */
[----:B------:R-:W-:Y:S01]  /*3450*/  BSSY B0, `(.L_x_55) ;  /* 0x0000008000007945 */ /* 0x000fe20003800000 */
[----:B------:R-:W-:Y:S02]  /*3460*/  UIADD3 UR8, UR48, UR39, URZ ;  /* 0x0000002730087290 */ /* 0x000fe4000fffe03f */
[----:B------:R-:W-:-:S04]  /*3470*/  UISETP.NE.AND UP0, UPT, UR4, 0x3, UPT ;  /* 0x000000030400788c */ /* 0x000fc8000bf05270 */
[----:B------:R-:W-:Y:S02]  /*3480*/  USEL UR9, URZ, 0x1, UP0 ;  /* 0x000000013f097887 */ /* 0x000fe40008000000 */
[----:B------:R-:W-:Y:S02]  /*3490*/  USEL UR10, UR4, URZ, UP0 ;  /* 0x0000003f040a7287 */ /* 0x000fe40008000000 */
[----:B------:R-:W-:Y:S01]  /*34a0*/  ULOP3.LUT UR9, UR43, UR9, URZ, 0x3c, !UPT ;  /* 0x000000092b097292 */ /* 0x000fe2000f8e3c3f */
[----:B------:R-:W-:Y:S11]  /*34b0*/  @P0 BRA `(.L_x_56) ;  /* 0x0000000000040947 */ /* 0x000ff60003800000 */
[----:B------:R-:W-:-:S04]  /*34c0*/  DEPBAR.LE SB0, 0x1 ;  /* 0x000080400000791a */ /* 0x000fc80000000000 */
.L_x_56:
[----:B------:R-:W-:Y:S05]  /*34d0*/  BSYNC B0 ;  /* 0x0000000000007941 */ /* 0x000fea0003800000 */
.L_x_55:
[----:B------:R-:W-:Y:S01]  /*34e0*/  USHF.R.U32.HI UR4, URZ, 0x3, UR8 ;  /* 0x000000033f047899 */ /* 0x000fe20008011608 */
[----:B------:R-:W-:Y:S01]  /*34f0*/  BAR.SYNC.DEFER_BLOCKING 0x1, 0x100 ;  /* 0x0044000000007b1d */ /* 0x000fe20000010000 */
[----:B------:R-:W-:Y:S01]  /*3500*/  UISETP.GT.U32.AND UP0, UPT, UR8, 0x7, UPT ;  /* 0x000000070800788c */ /* 0x000fe2000bf04070 */
[----:B------:R-:W-:Y:S01]  /*3510*/  ISETP.NE.AND P2, PT, RZ, UR37, PT ;  /* 0x00000025ff007c0c */ /* 0x000fe2000bf45270 */
[----:B------:R-:W-:Y:S02]  /*3520*/  ULOP3.LUT UR4, UR4, 0x1, URZ, 0xc0, !UPT ;  /* 0x0000000104047892 */ /* 0x000fe4000f8ec03f */
[----:B------:R-:W-:Y:S02]  /*3530*/  UISETP.LT.U32.AND UP1, UPT, UR48, 0x8, UP0 ;  /* 0x000000083000788c */ /* 0x000fe40008721070 */
[----:B------:R-:W-:Y:S02]  /*3540*/  UISETP.NE.U32.AND UP2, UPT, UR4, 0x1, UPT ;  /* 0x000000010400788c */ /* 0x000fe4000bf45070 */
[----:B------:R-:W-:-:S02]  /*3550*/  USEL UR5, URZ, 0x1, !UP1 ;  /* 0x000000013f057887 */ /* 0x000fc4000c800000 */
[----:B------:R-:W-:-:S04]  /*3560*/  UISETP.GT.U32.AND UP0, UPT, UR48, 0x7, !UP2 ;  /* 0x000000073000788c */ /* 0x000fc8000d704070 */
[----:B------:R-:W-:-:S04]  /*3570*/  USEL UR4, URZ, 0x1, !UP0 ;  /* 0x000000013f047887 */ /* 0x000fc8000c000000 */
[----:B------:R-:W-:Y:S01]  /*3580*/  ULOP3.LUT UR38, UR4, UR38, UR5, 0x96, !UPT ;  /* 0x0000002604267292 */ /* 0x000fe2000f8e9605 */
[----:B------:R-:W-:Y:S11]  /*3590*/  @!P2 BRA `(.L_x_57) ;  /* 0x000000000034a947 */ /* 0x000ff60003800000 */
[----:B------:R-:W-:Y:S04]  /*35a0*/  BSSY B0, `(.L_x_58) ;  /* 0x0000009000007945 */ /* 0x000fe80003800000 */
[----:B------:R-:W-:Y:S05]  /*35b0*/  @P1 BRA `(.L_x_59) ;  /* 0x00000000001c1947 */ /* 0x000fea0003800000 */
[----:B------:R-:W-:-:S13]  /*35c0*/  ISETP.NE.AND P2, PT, R71, 0x3, PT ;  /* 0x000000034700780c */ /* 0x000fda0003f45270 */
[----:B------:R-:W-:Y:S05]  /*35d0*/  @!P2 BRA `(.L_x_60) ;  /* 0x000000000004a947 */ /* 0x000fea0003800000 */
[----:B------:R-:W-:Y:S01]  /*35e0*/  BPT.TRAP 0x1 ;  /* 0x000000040000795c */ /* 0x000fe20000300000 */
.L_x_60:
[----:B------:R-:W-:-:S04]  /*35f0*/  ULEA UR4, UR36, UR50, 0x3 ;  /* 0x0000003224047291 */ /* 0x000fc8000f8e183f */
[----:B------:R-:W-:-:S04]  /*3600*/  UIADD3 UR4, UR4, 0x98, URZ ;  /* 0x0000009804047890 */ /* 0x000fc8000fffe03f */
[----:B------:R-:W-:-:S09]  /*3610*/  UPRMT UR4, UR49, 0x654, UR4 ;  /* 0x0000065431047896 */ /* 0x000fd20008000004 */
[----:B------:R-:W-:Y:S03]  /*3620*/  SYNCS.ARRIVE.TRANS64.RED.A1T0 RZ, [UR4], RZ ;  /* 0x000000ffffff79a7 */ /* 0x000fe60008100404 */
.L_x_59:
[----:B------:R-:W-:Y:S05]  /*3630*/  BSYNC B0 ;  /* 0x0000000000007941 */ /* 0x000fea0003800000 */
.L_x_58:
[----:B------:R-:W-:-:S04]  /*3640*/  UIADD3 UR36, UR36, 0x1, URZ ;  /* 0x0000000124247890 */ /* 0x000fc8000fffe03f */
[----:B------:R-:W-:-:S04]  /*3650*/  UISETP.NE.AND UP0, UPT, UR36, 0x3, UPT ;  /* 0x000000032400788c */ /* 0x000fc8000bf05270 */
[----:B------:R-:W-:-:S12]  /*3660*/  USEL UR36, UR36, URZ, UP0 ;  /* 0x0000003f24247287 */ /* 0x000fd80008000000 */
.L_x_57:
[----:B------:R-:W-:Y:S04]  /*3670*/  BSSY B0, `(.L_x_61) ;  /* 0x0000032000007945 */ /* 0x000fe80003800000 */
[----:B------:R-:W-:Y:S05]  /*3680*/  @P1 BRA `(.L_x_62) ;  /* 0x0000000000c01947 */ /* 0x000fea0003800000 */
[----:B------:R-:W-:-:S13]  /*3690*/  ISETP.NE.AND P2, PT, R71, 0x3, PT ;  /* 0x000000034700780c */ /* 0x000fda0003f45270 */
[----:B------:R-:W-:Y:S05]  /*36a0*/  @!P2 BRA `(.L_x_63) ;  /* 0x000000000004a947 */ /* 0x000fea0003800000 */
[----:B------:R-:W-:Y:S01]  /*36b0*/  BPT.TRAP 0x1 ;  /* 0x000000040000795c */ /* 0x000fe20000300000 */
.L_x_63:
[----:B------:R-:W-:Y:S01]  /*36c0*/  SHF.L.U32 R3, R3, 0x1f, RZ ;  /* 0x0000001f03037819 */ /* 0x000fe200000006ff */
[----:B------:R-:W-:Y:S01]  /*36d0*/  BSSY B1, `(.L_x_64) ;  /* 0x0000004000017945 */ /* 0x000fe20003800000 */
[----:B-1----:R-:W-:-:S04]  /*36e0*/  LEA R4, R12, UR50, 0x3 ;  /* 0x000000320c047c11 */ /* 0x002fc8000f8e18ff */
[----:B------:R-:W1:Y:S02]  /*36f0*/  SYNCS.PHASECHK.TRANS64.TRYWAIT P2, [R4+URZ+0x80], R3 ;  /* 0x00008003040075a7 */ /* 0x000e64000804017f */
[----:B-1----:R-:W-:Y:S05]  /*3700*/  @!P2 BRA `(.L_x_65) ;  /* 0x0000003800dca947 */ /* 0x002fea0003800000 */
.L_x_139:
[----:B------:R-:W-:Y:S05]  /*3710*/  BSYNC B1 ;  /* 0x0000000000017941 */ /* 0x000fea0003800000 */
.L_x_64:
[----:B------:R-:W-:Y:S05]  /*3720*/  @P3 BRA `(.L_x_62) ;  /* 0x0000000000983947 */ /* 0x000fea0003800000 */
[----:B------:R-:W-:Y:S01]  /*3730*/  IMAD R12, R12, 0x1000, R79 ;  /* 0x000010000c0c7824 */ /* 0x000fe200078e024f */
[----:B------:R-:W-:Y:S05]  /*3740*/  WARPSYNC.ALL ;  /* 0x0000000000007948 */ /* 0x000fea0003800000 */
[----:B-1----:R-:W-:-:S05]  /*3750*/  LEA R3, R12, UR50, 0x1 ;  /* 0x000000320c037c11 */ /* 0x002fca000f8e08ff */
[----:B------:R-:W-:Y:S01]  /*3760*/  IMAD.IADD R25, R20, 0x1, R3 ;  /* 0x0000000114197824 */ /* 0x000fe200078e0203 */
[----:B------:R-:W1:Y:S05]  /*3770*/  LDSM.16.M88.4 R4, [R3+0x200] ;  /* 0x000200000304783b */ /* 0x000e6a0000000200 */
[----:B------:R-:W2:Y:S01]  /*3780*/  LDSM.16.M88.4 R24, [R25+0x200] ;  /* 0x000200001918783b */ /* 0x000ea20000000200 */
[C---:B-1----:R-:W-:Y:S01]  /*3790*/  IMAD.U32 R8, R4.reuse, 0x10000, RZ ;  /* 0x0001000004087824 */ /* 0x042fe200078e00ff */
[----:B------:R-:W-:Y:S01]  /*37a0*/  LOP3.LUT R4, R4, 0xffff0000, RZ, 0xc0, !PT ;  /* 0xffff000004047812 */ /* 0x000fe200078ec0ff */
[C---:B------:R-:W-:Y:S01]  /*37b0*/  IMAD.U32 R12, R6.reuse, 0x10000, RZ ;  /* 0x00010000060c7824 */ /* 0x040fe200078e00ff */
[C---:B------:R-:W-:Y:S01]  /*37c0*/  LOP3.LUT R62, R5.reuse, 0xffff0000, RZ, 0xc0, !PT ;  /* 0xffff0000053e7812 */ /* 0x040fe200078ec0ff */
[----:B------:R-:W-:Y:S01]  /*37d0*/  IMAD.U32 R10, R5, 0x10000, RZ ;  /* 0x00010000050a7824 */ /* 0x000fe200078e00ff */
[----:B------:R-:W-:Y:S01]  /*37e0*/  LOP3.LUT R6, R6, 0xffff0000, RZ, 0xc0, !PT ;  /* 0xffff000006067812 */ /* 0x000fe200078ec0ff */
[----:B--2---:R-:W-:Y:S01]  /*37f0*/  IMAD.U32 R28, R24, 0x10000, RZ ;  /* 0x00010000181c7824 */ /* 0x004fe200078e00ff */
[C---:B------:R-:W-:Y:S01]  /*3800*/  LOP3.LUT R68, R7.reuse, 0xffff0000, RZ, 0xc0, !PT ;  /* 0xffff000007447812 */ /* 0x040fe200078ec0ff */
[----:B------:R-:W-:Y:S01]  /*3810*/  IMAD.U32 R32, R26, 0x10000, RZ ;  /* 0x000100001a207824 */ /* 0x000fe200078e00ff */
[----:B------:R-:W-:Y:S01]  /*3820*/  LOP3.LUT R24, R24, 0xffff0000, RZ, 0xc0, !PT ;  /* 0xffff000018187812 */ /* 0x000fe200078ec0ff */
[----:B------:R-:W-:Y:S01]  /*3830*/  IMAD.U32 R14, R7, 0x10000, RZ ;  /* 0x00010000070e7824 */ /* 0x000fe200078e00ff */
[C---:B------:R-:W-:Y:S01]  /*3840*/  LOP3.LUT R76, R25.reuse, 0xffff0000, RZ, 0xc0, !PT ;  /* 0xffff0000194c7812 */ /* 0x040fe200078ec0ff */
[----:B------:R-:W-:Y:S01]  /*3850*/  IMAD.U32 R30, R25, 0x10000, RZ ;  /* 0x00010000191e7824 */ /* 0x000fe200078e00ff */
[----:B------:R-:W-:Y:S01]  /*3860*/  LOP3.LUT R26, R26, 0xffff0000, RZ, 0xc0, !PT ;  /* 0xffff00001a1a7812 */ /* 0x000fe200078ec0ff */
[C---:B------:R-:W-:Y:S01]  /*3870*/  IMAD.U32 R34, R27.reuse, 0x10000, RZ ;  /* 0x000100001b227824 */ /* 0x040fe200078e00ff */
[----:B------:R-:W-:Y:S01]  /*3880*/  LOP3.LUT R84, R27, 0xffff0000, RZ, 0xc0, !PT ;  /* 0xffff00001b547812 */ /* 0x000fe200078ec0ff */
[-C--:B------:R-:W-:Y:S01]  /*3890*/  FMUL R21, R8, R63.reuse ;  /* 0x0000003f08157220 */ /* 0x080fe20000400000 */
        /* <DEDUP_REMOVED lines=14> */
[----:B------:R-:W-:-:S07]  /*3980*/  FMUL R84, R84, R63 ;  /* 0x0000003f54547220 */ /* 0x000fce0000400000 */
.L_x_62:
[----:B------:R-:W-:Y:S05]  /*3990*/  BSYNC B0 ;  /* 0x0000000000007941 */ /* 0x000fea0003800000 */
.L_x_61:
[----:B-1----:R-:W-:Y:S02]  /*39a0*/  IMAD.U32 R4, RZ, RZ, UR10 ;  /* 0x0000000aff047e24 */ /* 0x002fe4000f8e00ff */
[C-C-:B------:R-:W-:Y:S01]  /*39b0*/  FFMA R40, R58.reuse, R40, R15.reuse ;  /* 0x000000283a287223 */ /* 0x140fe2000000000f */
[C-C-:B------:R-:W-:Y:S01]  /*39c0*/  FFMA R41, R58.reuse, R41, R15.reuse ;  /* 0x000000293a297223 */ /* 0x140fe2000000000f */
[C-C-:B------:R-:W-:Y:S01]  /*39d0*/  FFMA R48, R58.reuse, R48, R15.reuse ;  /* 0x000000303a307223 */ /* 0x140fe2000000000f */
[C---:B------:R-:W-:Y:S01]  /*39e0*/  FFMA R49, R58.reuse, R49, R15 ;  /* 0x000000313a317223 */ /* 0x040fe2000000000f */
[C-C-:B------:R-:W-:Y:S01]  /*39f0*/  FFMA R42, R58.reuse, R42, R13.reuse ;  /* 0x0000002a3a2a7223 */ /* 0x140fe2000000000d */
[C---:B------:R-:W-:Y:S01]  /*3a00*/  FFMA R43, R58.reuse, R43, R13 ;  /* 0x0000002b3a2b7223 */ /* 0x040fe2000000000d */
[C-C-:B------:R-:W-:Y:S01]  /*3a10*/  FFMA R44, R58.reuse, R44, R15.reuse ;  /* 0x0000002c3a2c7223 */ /* 0x140fe2000000000f */
[C---:B------:R-:W-:Y:S01]  /*3a20*/  FFMA R45, R58.reuse, R45, R15 ;  /* 0x0000002d3a2d7223 */ /* 0x040fe2000000000f */
[C-C-:B------:R-:W-:Y:S01]  /*3a30*/  FFMA R46, R58.reuse, R46, R13.reuse ;  /* 0x0000002e3a2e7223 */ /* 0x140fe2000000000d */
[C-C-:B------:R-:W-:Y:S01]  /*3a40*/  FFMA R47, R58.reuse, R47, R13.reuse ;  /* 0x0000002f3a2f7223 */ /* 0x140fe2000000000d */
[C-C-:B------:R-:W-:Y:S01]  /*3a50*/  FFMA R50, R58.reuse, R50, R13.reuse ;  /* 0x000000323a327223 */ /* 0x140fe2000000000d */
[C-C-:B------:R-:W-:Y:S01]  /*3a60*/  FFMA R51, R58.reuse, R51, R13.reuse ;  /* 0x000000333a337223 */ /* 0x140fe2000000000d */
[C---:B------:R-:W-:Y:S01]  /*3a70*/  FFMA R54, R58.reuse, R54, R13 ;  /* 0x000000363a367223 */ /* 0x040fe2000000000d */
[C-C-:B------:R-:W-:Y:S01]  /*3a80*/  FFMA R52, R58.reuse, R52, R15.reuse ;  /* 0x000000343a347223 */ /* 0x140fe2000000000f */
[C---:B------:R-:W-:Y:S01]  /*3a90*/  FFMA R53, R58.reuse, R53, R15 ;  /* 0x000000353a357223 */ /* 0x040fe2000000000f */
[----:B------:R-:W-:Y:S01]  /*3aa0*/  FFMA R13, R58, R55, R13 ;  /* 0x000000373a0d7223 */ /* 0x000fe2000000000d */
[----:B------:R-:W-:-:S02]  /*3ab0*/  IMAD R3, R4, 0x1000, R79 ;  /* 0x0000100004037824 */ /* 0x000fc400078e024f */
        /* <DEDUP_REMOVED lines=16> */
[----:B------:R-:W-:Y:S01]  /*3bc0*/  LEA R3, R3, UR50, 0x1 ;  /* 0x0000003203037c11 */ /* 0x000fe2000f8e08ff */
[----:B------:R-:W-:Y:S05]  /*3bd0*/  WARPSYNC.ALL ;  /* 0x0000000000007948 */ /* 0x000fea0003800000 */
[----:B------:R-:W-:Y:S01]  /*3be0*/  F2FP.RELU.BF16.F32.PACK_AB R40, R41, R40 ;  /* 0x000000282928723e */ /* 0x000fe200000018ff */
[----:B------:R-:W-:Y:S01]  /*3bf0*/  BSSY B0, `(.L_x_66) ;  /* 0x000001d000007945 */ /* 0x000fe20003800000 */
[----:B------:R-:W-:-:S02]  /*3c00*/  F2FP.RELU.BF16.F32.PACK_AB R41, R43, R42 ;  /* 0x0000002a2b29723e */ /* 0x000fc400000018ff */
[----:B------:R-:W-:Y:S02]  /*3c10*/  F2FP.RELU.BF16.F32.PACK_AB R48, R49, R48 ;  /* 0x000000303130723e */ /* 0x000fe400000018ff */
[----:B------:R-:W-:Y:S02]  /*3c20*/  F2FP.RELU.BF16.F32.PACK_AB R42, R45, R44 ;  /* 0x0000002c2d2a723e */ /* 0x000fe400000018ff */
[----:B------:R-:W-:Y:S02]  /*3c30*/  F2FP.RELU.BF16.F32.PACK_AB R43, R47, R46 ;  /* 0x0000002e2f2b723e */ /* 0x000fe400000018ff */
[----:B------:R-:W-:Y:S02]  /*3c40*/  F2FP.RELU.BF16.F32.PACK_AB R49, R51, R50 ;  /* 0x000000323331723e */ /* 0x000fe400000018ff */
[----:B------:R-:W-:Y:S01]  /*3c50*/  F2FP.RELU.BF16.F32.PACK_AB R50, R53, R52 ;  /* 0x000000343532723e */ /* 0x000fe200000018ff */
[----:B------:R1:W-:Y:S01]  /*3c60*/  STSM.16.M88.4 [R3+0x200], R40 ;  /* 0x0002002803007844 */ /* 0x0003e20000000200 */
[----:B------:R-:W-:-:S02]  /*3c70*/  F2FP.RELU.BF16.F32.PACK_AB R51, R13, R54 ;  /* 0x000000360d33723e */ /* 0x000fc400000018ff */
        /* <DEDUP_REMOVED lines=13> */
[----:B------:R-:W-:Y:S02]  /*3d50*/  UIADD3 UR4, UR4, 0x200, URZ ;  /* 0x0000020004047890 */ /* 0x000fe4000fffe03f */
[----:B------:R-:W-:Y:S01]  /*3d60*/  UIADD3.X UR13, URZ, UR57, URZ, UP0, !UPT ;  /* 0x000000393f0d7290 */ /* 0x000fe200087fe43f */
[----:B------:R-:W-:Y:S01]  /*3d70*/  UMOV UR6, UR46 ;  /* 0x0000002e00067c82 */ /* 0x000fe20008000000 */
[----:B------:R-:W-:-:S07]  /*3d80*/  UMOV UR7, UR47 ;  /* 0x0000002f00077c82 */ /* 0x000fce0008000000 */
[----:B------:R2:W-:Y:S01]  /*3d90*/  UTMASTG.3D [UR4], [UR12] ;  /* 0x000000040c0073b5 */ /* 0x0005e20008010000 */
[----:B------:R0:W-:Y:S01]  /*3da0*/  UTMACMDFLUSH ;  /* 0x00000000000079b7 */ /* 0x0001e20000000000 */
[----:B--2---:R-:W-:-:S04]  /*3db0*/  DEPBAR.LE SB0, 0x1 ;  /* 0x000080400000791a */ /* 0x004fc80000000000 */
.L_x_67:
[----:B------:R-:W-:Y:S05]  /*3dc0*/  BSYNC B0 ;  /* 0x0000000000007941 */ /* 0x000fea0003800000 */
.L_x_66:
[----:B------:R-:W-:Y:S06]  /*3dd0*/  BAR.SYNC.DEFER_BLOCKING 0x1, 0x100 ;  /* 0x0044000000007b1d */ /* 0x000fec0000010000 */
[----:B------:R-:W-:Y:S04]  /*3de0*/  BSSY B0, `(.L_x_68) ;  /* 0x0000009000007945 */ /* 0x000fe80003800000 */
[----:B------:R-:W-:Y:S05]  /*3df0*/  @P1 BRA `(.L_x_69) ;  /* 0x00000000001c1947 */ /* 0x000fea0003800000 */
[----:B------:R-:W-:-:S13]  /*3e00*/  ISETP.NE.AND P0, PT, R71, 0x3, PT ;  /* 0x000000034700780c */ /* 0x000fda0003f05270 */
[----:B------:R-:W-:Y:S05]  /*3e10*/  @!P0 BRA `(.L_x_70) ;  /* 0x0000000000048947 */ /* 0x000fea0003800000 */
[----:B------:R-:W-:Y:S01]  /*3e20*/  BPT.TRAP 0x1 ;  /* 0x000000040000795c */ /* 0x000fe20000300000 */
.L_x_70:
[----:B------:R-:W-:-:S04]  /*3e30*/  ULEA UR4, UR36, UR50, 0x3 ;  /* 0x0000003224047291 */ /* 0x000fc8000f8e183f */
[----:B------:R-:W-:-:S04]  /*3e40*/  UIADD3 UR4, UR4, 0x98, URZ ;  /* 0x0000009804047890 */ /* 0x000fc8000fffe03f */
[----:B------:R-:W-:-:S09]  /*3e50*/  UPRMT UR4, UR49, 0x654, UR4 ;  /* 0x0000065431047896 */ /* 0x000fd20008000004 */
[----:B------:R-:W-:Y:S03]  /*3e60*/  SYNCS.ARRIVE.TRANS64.RED.A1T0 RZ, [UR4], RZ ;  /* 0x000000ffffff79a7 */ /* 0x000fe60008100404 */
.L_x_69:
[----:B------:R-:W-:Y:S05]  /*3e70*/  BSYNC B0 ;  /* 0x0000000000007941 */ /* 0x000fea0003800000 */
.L_x_68:
[----:B------:R-:W-:Y:S01]  /*3e80*/  IADD3 R16, P0, R16, UR52, RZ ;  /* 0x0000003410107c10 */ /* 0x000fe2000ff1e0ff */
[----:B------:R-:W-:Y:S01]  /*3e90*/  ULDC.64 UR4, c[0x0][0x8f8] ;  /* 0x00023e0000047ab9 */ /* 0x000fe20000000a00 */
[----:B------:R-:W-:Y:S01]  /*3ea0*/  UIADD3 UR36, UR36, 0x1, URZ ;  /* 0x0000000124247890 */ /* 0x000fe2000fffe03f */
[----:B-1----:R-:W-:Y:S01]  /*3eb0*/  PRMT R3, RZ, 0x7610, R3 ;  /* 0x00007610ff037816 */ /* 0x002fe20000000003 */
[----:B------:R-:W-:Y:S01]  /*3ec0*/  UMOV UR47, 0xffffffff ;  /* 0xffffffff002f7882 */ /* 0x000fe20000000000 */
[----:B------:R-:W-:Y:S01]  /*3ed0*/  IADD3.X R17, R17, UR41, RZ, P0, !PT ;  /* 0x0000002911117c10 */ /* 0x000fe200087fe4ff */
[----:B------:R-:W-:Y:S01]  /*3ee0*/  UISETP.NE.AND UP0, UPT, UR36, 0x3, UPT ;  /* 0x000000032400788c */ /* 0x000fe2000bf05270 */
[----:B------:R-:W-:Y:S01]  /*3ef0*/  ISETP.GE.U32.AND P0, PT, R16, UR4, PT ;  /* 0x0000000410007c0c */ /* 0x000fe2000bf06070 */
[----:B------:R-:W-:Y:S02]  /*3f00*/  IMAD.MOV.U32 R62, RZ, RZ, -0x1 ;  /* 0xffffffffff3e7424 */ /* 0x000fe400078e00ff */
[----:B------:R-:W-:Y:S01]  /*3f10*/  USEL UR36, UR36, URZ, UP0 ;  /* 0x0000003f24247287 */ /* 0x000fe20008000000 */
[----:B------:R-:W-:Y:S01]  /*3f20*/  ISETP.GE.U32.AND.EX P0, PT, R17, UR5, PT, P0 ;  /* 0x0000000511007c0c */ /* 0x000fe2000bf06100 */
[----:B------:R-:W-:-:S12]  /*3f30*/  IMAD.MOV.U32 R64, RZ, RZ, -0x1 ;  /* 0xffffffffff407424 */ /* 0x000fd800078e00ff */
[----:B------:R-:W-:Y:S05]  /*3f40*/  @P0 BRA `(.L_x_71) ;  /* 0x0000000400680947 */ /* 0x000fea0003800000 */
[----:B------:R-:W1:Y:S01]  /*3f50*/  S2R R23, SR_CTAID.X ;  /* 0x0000000000177919 */ /* 0x000e620000002500 */
[----:B------:R-:W2:Y:S01]  /*3f60*/  LDC.64 R10, c[0x0][0x8d0] ;  /* 0x00023400ff0a7b82 */ /* 0x000ea20000000a00 */
[----:B------:R-:W-:Y:S01]  /*3f70*/  ULDC UR4, c[0x0][0x150] ;  /* 0x0000540000047ab9 */ /* 0x000fe20000000800 */
[----:B------:R-:W-:Y:S01]  /*3f80*/  IMAD.MOV.U32 R8, RZ, RZ, R16 ;  /* 0x000000ffff087224 */ /* 0x000fe200078e0010 */
[----:B------:R-:W3:Y:S01]  /*3f90*/  S2R R25, SR_CTAID.Y ;  /* 0x0000000000197919 */ /* 0x000ee20000002600 */
[----:B------:R-:W-:-:S04]  /*3fa0*/  IMAD.MOV.U32 R9, RZ, RZ, R17 ;  /* 0x000000ffff097224 */ /* 0x000fc800078e0011 */
[----:B------:R-:W4:Y:S08]  /*3fb0*/  LDC R26, c[0x0][0x144] ;  /* 0x00005100ff1a7b82 */ /* 0x000f300000000800 */
[----:B------:R-:W3:Y:S08]  /*3fc0*/  LDC R12, c[0x0][0x8d8] ;  /* 0x00023600ff0c7b82 */ /* 0x000ef00000000800 */
[----:B------:R-:W3:Y:S01]  /*3fd0*/  LDC.64 R20, c[0x0][0x8c8] ;  /* 0x00023200ff147b82 */ /* 0x000ee20000000a00 */
[----:B--2---:R-:W-:-:S04]  /*3fe0*/  ISETP.NE.U32.AND P0, PT, R10, RZ, PT ;  /* 0x000000ff0a00720c */ /* 0x004fc80003f05070 */
[----:B------:R-:W-:Y:S02]  /*3ff0*/  ISETP.NE.AND.EX P0, PT, R11, RZ, PT, P0 ;  /* 0x000000ff0b00720c */ /* 0x000fe40003f05300 */
[----:B-1----:R-:W-:-:S05]  /*4000*/  I2FP.F32.U32 R3, R23 ;  /* 0x0000001700037245 */ /* 0x002fca0000201000 */
[----:B------:R-:W-:-:S04]  /*4010*/  FMUL R3, R3, UR4 ;  /* 0x0000000403037c20 */ /* 0x000fc80008400000 */
[----:B------:R1:W2:Y:S02]  /*4020*/  F2I.U32.TRUNC.NTZ R24, R3 ;  /* 0x0000000300187305 */ /* 0x0002a4000020f000 */
[----:B----4-:R-:W-:Y:S05]  /*4030*/  @!P0 BRA `(.L_x_72) ;  /* 0x0000000000288947 */ /* 0x010fea0003800000 */
[----:B-1----:R-:W1:Y:S02]  /*4040*/  LDC R3, c[0x0][0x8dc] ;  /* 0x00023700ff037b82 */ /* 0x002e640000000800 */
        /* <DEDUP_REMOVED lines=9> */
.L_x_72:
[-CC-:B---3--:R-:W-:Y:S01]  /*40e0*/  SHF.R.U64 R32, R8, R12.reuse, R9.reuse ;  /* 0x0000000c08207219 */ /* 0x188fe20000001209 */
[----:B------:R-:W3:Y:S01]  /*40f0*/  LDC.64 R14, c[0x0][0x8e8] ;  /* 0x00023a00ff0e7b82 */ /* 0x000ee20000000a00 */
[----:B-1----:R-:W-:Y:S01]  /*4100*/  SHF.R.U32.HI R3, RZ, R12, R9 ;  /* 0x0000000cff037219 */ /* 0x002fe20000011609 */
[----:B--2---:R-:W-:Y:S01]  /*4110*/  IMAD.MOV R24, RZ, RZ, -R24 ;  /* 0x000000ffff187224 */ /* 0x004fe200078e0a18 */
[----:B------:R-:W-:Y:S01]  /*4120*/  IADD3 R7, P0, RZ, -R32, RZ ;  /* 0x80000020ff077210 */ /* 0x000fe20007f1e0ff */
[----:B------:R-:W-:Y:S02]  /*4130*/  ULDC UR4, c[0x0][0x154] ;  /* 0x0000550000047ab9 */ /* 0x000fe40000000800 */
[----:B------:R-:W-:Y:S02]  /*4140*/  IMAD R23, R26, R24, R23 ;  /* 0x000000181a177224 */ /* 0x000fe400078e0217 */
[----:B------:R-:W1:Y:S01]  /*4150*/  LDC R8, c[0x0][0x8c0] ;  /* 0x00023000ff087b82 */ /* 0x000e620000000800 */
[----:B------:R-:W-:-:S02]  /*4160*/  IMAD.X R3, RZ, RZ, ~R3, P0 ;  /* 0x000000ffff037224 */ /* 0x000fc400000e0e03 */
[----:B------:R-:W-:-:S04]  /*4170*/  IMAD.WIDE.U32 R4, R7, R20, R16 ;  /* 0x0000001407047225 */ /* 0x000fc800078e0010 */
[----:B------:R-:W-:Y:S01]  /*4180*/  IMAD R6, R3, R20, RZ ;  /* 0x0000001403067224 */ /* 0x000fe200078e02ff */
[----:B------:R-:W2:Y:S03]  /*4190*/  LDC R28, c[0x0][0x8b0] ;  /* 0x00022c00ff1c7b82 */ /* 0x000ea60000000800 */
[----:B------:R-:W-:Y:S02]  /*41a0*/  IMAD R3, R7, R21, R6 ;  /* 0x0000001507037224 */ /* 0x000fe400078e0206 */
[----:B------:R-:W-:Y:S02]  /*41b0*/  IMAD.MOV.U32 R7, RZ, RZ, 0x1 ;  /* 0x00000001ff077424 */ /* 0x000fe400078e00ff */
[----:B------:R-:W-:Y:S01]  /*41c0*/  IMAD.IADD R3, R5, 0x1, R3 ;  /* 0x0000000105037824 */ /* 0x000fe200078e0203 */
[----:B------:R-:W4:Y:S01]  /*41d0*/  LDC R30, c[0x0][0x900] ;  /* 0x00024000ff1e7b82 */ /* 0x000f220000000800 */
[----:B------:R-:W-:-:S02]  /*41e0*/  I2FP.F32.U32 R5, R25 ;  /* 0x0000001900057245 */ /* 0x000fc40000201000 */
[----:B---3--:R-:W-:-:S03]  /*41f0*/  ISETP.NE.U32.AND P0, PT, R14, RZ, PT ;  /* 0x000000ff0e00720c */ /* 0x008fc60003f05070 */
[----:B------:R-:W-:Y:S01]  /*4200*/  FMUL R6, R5, UR4 ;  /* 0x0000000405067c20 */ /* 0x000fe20008400000 */
[----:B------:R-:W-:Y:S01]  /*4210*/  ISETP.NE.AND.EX P0, PT, R15, RZ, PT, P0 ;  /* 0x000000ff0f00720c */ /* 0x000fe20003f05300 */
[----:B------:R-:W3:Y:S01]  /*4220*/  LDC R24, c[0x0][0x148] ;  /* 0x00005200ff187b82 */ /* 0x000ee20000000800 */
[-CC-:B-1----:R-:W-:Y:S01]  /*4230*/  SHF.R.U64 R12, R4, R8.reuse, R3.reuse ;  /* 0x00000008040c7219 */ /* 0x182fe20000001203 */
[----:B------:R1:W1:Y:S01]  /*4240*/  F2I.U32.TRUNC.NTZ R20, R6 ;  /* 0x0000000600147305 */ /* 0x000262000020f000 */
[----:B------:R-:W-:Y:S01]  /*4250*/  SHF.R.U32.HI R3, RZ, R8, R3 ;  /* 0x00000008ff037219 */ /* 0x000fe20000011603 */
[----:B------:R-:W-:-:S04]  /*4260*/  IMAD.MOV.U32 R5, RZ, RZ, -0x1 ;  /* 0xffffffffff057424 */ /* 0x000fc800078e00ff */
[----:B------:R-:W1:Y:S01]  /*4270*/  LDC R21, c[0x0][0x8a8] ;  /* 0x00022a00ff157b82 */ /* 0x000e620000000800 */
[-CC-:B--2---:R-:W-:Y:S02]  /*4280*/  SHF.R.U64 R10, R12, R28.reuse, R3.reuse ;  /* 0x0000001c0c0a7219 */ /* 0x184fe40000001203 */
[----:B------:R-:W-:-:S05]  /*4290*/  SHF.R.U32.HI R3, RZ, R28, R3 ;  /* 0x0000001cff037219 */ /* 0x000fca0000011603 */
[----:B------:R-:W2:Y:S01]  /*42a0*/  LDC R26, c[0x0][0x8f0] ;  /* 0x00023c00ff1a7b82 */ /* 0x000ea20000000800 */
[-C--:B----4-:R-:W-:Y:S02]  /*42b0*/  SHF.L.U32 R4, R5, R30.reuse, RZ ;  /* 0x0000001e05047219 */ /* 0x090fe400000006ff */
[-CC-:B------:R-:W-:Y:S02]  /*42c0*/  SHF.R.U64 R13, R10, R30.reuse, R3.reuse ;  /* 0x0000001e0a0d7219 */ /* 0x180fe40000001203 */
[----:B------:R-:W-:Y:S02]  /*42d0*/  SHF.R.U32.HI R5, RZ, R30, R3 ;  /* 0x0000001eff057219 */ /* 0x000fe40000011603 */
[----:B------:R-:W-:Y:S01]  /*42e0*/  LOP3.LUT R27, RZ, R4, RZ, 0x33, !PT ;  /* 0x00000004ff1b7212 */ /* 0x000fe200078e33ff */
[----:B------:R-:W4:Y:S01]  /*42f0*/  LDC R29, c[0x0][0x8e0] ;  /* 0x00023800ff1d7b82 */ /* 0x000f220000000800 */
[----:B------:R-:W-:Y:S01]  /*4300*/  SHF.L.U32 R30, R7, R30, RZ ;  /* 0x0000001e071e7219 */ /* 0x000fe200000006ff */
[----:B------:R-:W-:-:S06]  /*4310*/  IMAD.MOV.U32 R4, RZ, RZ, R13 ;  /* 0x000000ffff047224 */ /* 0x000fcc00078e000d */
[----:B------:R-:W1:Y:S01]  /*4320*/  LDC R31, c[0x0][0x8b8] ;  /* 0x00022e00ff1f7b82 */ /* 0x000e620000000800 */
[----:B------:R-:W-:Y:S05]  /*4330*/  @!P0 BRA `(.L_x_73) ;  /* 0x0000000000288947 */ /* 0x000fea0003800000 */
[----:B------:R-:W5:Y:S02]  /*4340*/  LDC R4, c[0x0][0x8f4] ;  /* 0x00023d00ff047b82 */ /* 0x000f640000000800 */
[----:B-----5:R-:W-:-:S05]  /*4350*/  IADD3 R3, P0, R13, R4, RZ ;  /* 0x000000040d037210 */ /* 0x020fca0007f1e0ff */
[----:B------:R-:W-:-:S04]  /*4360*/  IMAD.X R11, RZ, RZ, R5, P0 ;  /* 0x000000ffff0b7224 */ /* 0x000fc800000e0605 */
[----:B------:R-:W-:-:S04]  /*4370*/  IMAD.WIDE.U32 R4, R11, R14, RZ ;  /* 0x0000000e0b047225 */ /* 0x000fc800078e00ff */
[----:B-1----:R-:W-:-:S04]  /*4380*/  IMAD.WIDE.U32 R6, P0, R3, R15, R4 ;  /* 0x0000000f03067225 */ /* 0x002fc80007800004 */
[----:B------:R-:W-:-:S04]  /*4390*/  IMAD.WIDE.U32 R4, R3, R14, RZ ;  /* 0x0000000e03047225 */ /* 0x000fc800078e00ff */
[----:B------:R-:W-:Y:S01]  /*43a0*/  IMAD.X R9, RZ, RZ, RZ, P0 ;  /* 0x000000ffff097224 */ /* 0x000fe200000e06ff */
[----:B------:R-:W-:Y:S01]  /*43b0*/  IADD3 RZ, P0, R5, R6, RZ ;  /* 0x0000000605ff7210 */ /* 0x000fe20007f1e0ff */
[----:B------:R-:W-:-:S04]  /*43c0*/  IMAD.MOV.U32 R8, RZ, RZ, R7 ;  /* 0x000000ffff087224 */ /* 0x000fc800078e0007 */
[----:B------:R-:W-:-:S08]  /*43d0*/  IMAD.WIDE.U32.X R4, R11, R15, R8, P0 ;  /* 0x0000000f0b047225 */ /* 0x000fd000000e0408 */
.L_x_73:
[----:B------:R-:W-:Y:S01]  /*43e0*/  ISETP.NE.AND P0, PT, R2, 0x1, PT ;  /* 0x000000010200780c */ /* 0x000fe20003f05270 */
[----:B-1----:R-:W-:Y:S01]  /*43f0*/  IMAD.MOV R20, RZ, RZ, -R20 ;  /* 0x000000ffff147224 */ /* 0x002fe200078e0a14 */
[----:B--2---:R-:W-:Y:S01]  /*4400*/  SHF.R.U64 R3, R4, R26, R5 ;  /* 0x0000001a04037219 */ /* 0x004fe20000001205 */
[----:B------:R-:W-:Y:S01]  /*4410*/  VIADD R5, R21, 0xffffffff ;  /* 0xffffffff15057836 */ /* 0x000fe20000000000 */
[----:B------:R-:W-:Y:S02]  /*4420*/  LOP3.LUT R62, R10, R27, RZ, 0xc0, !PT ;  /* 0x0000001b0a3e7212 */ /* 0x000fe400078ec0ff */
[----:B------:R-:W-:Y:S01]  /*4430*/  R2UR UR47, R32 ;  /* 0x00000000202f72ca */ /* 0x000fe200000e0000 */
[----:B------:R-:W-:Y:S01]  /*4440*/  IMAD.MOV R4, RZ, RZ, -R3 ;  /* 0x000000ffff047224 */ /* 0x000fe200078e0a03 */
[----:B------:R-:W-:Y:S01]  /*4450*/  LOP3.LUT R12, R12, R5, RZ, 0xc0, !PT ;  /* 0x000000050c0c7212 */ /* 0x000fe200078ec0ff */
[----:B------:R-:W-:Y:S02]  /*4460*/  IMAD R62, R30, R3, R62 ;  /* 0x000000031e3e7224 */ /* 0x000fe400078e023e */
[----:B----4-:R-:W-:-:S02]  /*4470*/  IMAD R3, R4, R29, R13 ;  /* 0x0000001d04037224 */ /* 0x010fc400078e020d */
[----:B---3--:R-:W-:Y:S02]  /*4480*/  @P0 IMAD R23, R24, R20, R25 ;  /* 0x0000001418170224 */ /* 0x008fe400078e0219 */
[----:B------:R-:W-:Y:S02]  /*4490*/  IMAD R3, R3, R21, R12 ;  /* 0x0000001503037224 */ /* 0x000fe400078e020c */
[----:B------:R-:W-:Y:S02]  /*44a0*/  IMAD R62, R62, R31, R23 ;  /* 0x0000001f3e3e7224 */ /* 0x000fe400078e0217 */
[----:B------:R-:W-:-:S03]  /*44b0*/  IMAD.MOV.U32 R4, RZ, RZ, 0x1 ;  /* 0x00000001ff047424 */ /* 0x000fc600078e00ff */
[----:B------:R-:W-:Y:S02]  /*44c0*/  SEL R64, R3, R62, !P0 ;  /* 0x0000003e03407207 */ /* 0x000fe40004000000 */
[----:B------:R-:W-:Y:S02]  /*44d0*/  SEL R62, R62, R3, !P0 ;  /* 0x000000033e3e7207 */ /* 0x000fe40004000000 */
[----:B------:R-:W-:-:S07]  /*44e0*/  PRMT R3, R4, 0x7610, R3 ;  /* 0x0000761004037816 */ /* 0x000fce0000000003 */
.L_x_71:
[----:B------:R-:W-:Y:S01]  /*44f0*/  UIADD3 UR40, UR10, 0x1, URZ ;  /* 0x000000010a287890 */ /* 0x000fe2000fffe03f */
[----:B------:R-:W-:Y:S01]  /*4500*/  LOP3.LUT P0, RZ, R3, 0xff, RZ, 0xc0, !PT ;  /* 0x000000ff03ff7812 */ /* 0x000fe2000780c0ff */
[----:B------:R-:W-:Y:S01]  /*4510*/  ULOP3.LUT UR39, UR8, 0x7, URZ, 0xc0, !UPT ;  /* 0x0000000708277892 */ /* 0x000fe2000f8ec03f */
[----:B------:R-:W-:Y:S01]  /*4520*/  IMAD.MOV.U32 R63, RZ, RZ, R0 ;  /* 0x000000ffff3f7224 */ /* 0x000fe200078e0000 */
[----:B------:R-:W-:Y:S02]  /*4530*/  UISETP.NE.AND UP0, UPT, UR40, 0x3, UPT ;  /* 0x000000032800788c */ /* 0x000fe4000bf05270 */
[----:B------:R-:W-:Y:S02]  /*4540*/  UIADD3 UR37, UR37, 0x2, URZ ;  /* 0x0000000225257890 */ /* 0x000fe4000fffe03f */
[----:B------:R-:W-:Y:S02]  /*4550*/  USEL UR43, URZ, 0x1, UP0 ;  /* 0x000000013f2b7887 */ /* 0x000fe40008000000 */
[----:B------:R-:W-:-:S02]  /*4560*/  USEL UR40, UR40, URZ, UP0 ;  /* 0x0000003f28287287 */ /* 0x000fc40008000000 */
[----:B------:R-:W-:Y:S02]  /*4570*/  ULOP3.LUT UR43, UR9, UR43, URZ, 0x3c, !UPT ;  /* 0x0000002b092b7292 */ /* 0x000fe4000f8e3c3f */
[----:B------:R-:W-:Y:S10]  /*4580*/  @P0 BRA `(.L_x_74) ;  /* 0xffffffcc00e40947 */ /* 0x000ff4000383ffff */
[----:B------:R-:W-:-:S13]  /*4590*/  PLOP3.LUT P0, PT, PT, PT, PT, 0x8, 0x0 ;  /* 0x000000000000781c */ /* 0x000fda0003f0e170 */
.L_x_19:
[----:B------:R-:W-:Y:S05]  /*45a0*/  @P0 BRA `(.L_x_11) ;  /* 0x0000002800ec0947 */ /* 0x000fea0003800000 */
[----:B------:R-:W-:Y:S01]  /*45b0*/  ULDC.64 UR6, c[0x0][0x588] ;  /* 0x0001620000067ab9 */ /* 0x000fe20000000a00 */
[----:B------:R-:W-:Y:S01]  /*45c0*/  ISETP.NE.U32.AND P1, PT, R75, RZ, PT ;  /* 0x000000ff4b00720c */ /* 0x000fe20003f25070 */
[----:B------:R-:W-:-:S04]  /*45d0*/  DEPBAR.LE SB0, 0x0 ;  /* 0x000080000000791a */ /* 0x000fc80000000000 */
[----:B------:R-:W-:Y:S01]  /*45e0*/  ISETP.NE.U32.AND P0, PT, RZ, UR6, PT ;  /* 0x00000006ff007c0c */ /* 0x000fe2000bf05070 */
[----:B------:R-:W-:Y:S01]  /*45f0*/  BSSY B0, `(.L_x_75) ;  /* 0x0000015000007945 */ /* 0x000fe20003800000 */
[----:B------:R-:W-:Y:S02]  /*4600*/  ISETP.NE.AND.EX P1, PT, R77, RZ, PT, P1 ;  /* 0x000000ff4d00720c */ /* 0x000fe40003f25310 */
[----:B------:R-:W-:-:S13]  /*4610*/  ISETP.NE.AND.EX P0, PT, RZ, UR7, PT, P0 ;  /* 0x00000007ff007c0c */ /* 0x000fda000bf05300 */
[----:B------:R-:W-:Y:S05]  /*4620*/  @P0 BRA P1, `(.L_x_76) ;  /* 0x0000000000440947 */ /* 0x000fea0000800000 */
[----:B------:R-:W-:-:S04]  /*4630*/  ISETP.NE.U32.AND P0, PT, R75, RZ, PT ;  /* 0x000000ff4b00720c */ /* 0x000fc80003f05070 */
[----:B------:R-:W-:-:S13]  /*4640*/  ISETP.NE.AND.EX P0, PT, R77, RZ, PT, P0 ;  /* 0x000000ff4d00720c */ /* 0x000fda0003f05300 */
[----:B------:R-:W-:Y:S05]  /*4650*/  @!P0 BRA `(.L_x_77) ;  /* 0x00000000002c8947 */ /* 0x000fea0003800000 */
[----:B------:R-:W-:-:S13]  /*4660*/  LOP3.LUT P0, RZ, R56, 0xff, RZ, 0xc0, !PT ;  /* 0x000000ff38ff7812 */ /* 0x000fda000780c0ff */
[----:B------:R-:W-:Y:S05]  /*4670*/  @!P0 BRA `(.L_x_78) ;  /* 0x0000000000108947 */ /* 0x000fea0003800000 */
[----:B-----5:R-:W-:-:S13]  /*4680*/  FSETP.NEU.AND P0, PT, R57, RZ, PT ;  /* 0x000000ff3900720b */ /* 0x020fda0003f0d000 */
[----:B------:R-:W-:Y:S05]  /*4690*/  @!P0 BREAK B0 ;  /* 0x0000000000008942 */ /* 0x000fea0003800000 */
[----:B------:R-:W-:Y:S05]  /*46a0*/  @P0 BRA `(.L_x_76) ;  /* 0x0000000000240947 */ /* 0x000fea0003800000 */
[----:B------:R-:W-:Y:S05]  /*46b0*/  BRA `(.L_x_11) ;  /* 0x0000002800a87947 */ /* 0x000fea0003800000 */
.L_x_78:
[----:B------:R-:W-:-:S04]  /*46c0*/  ISETP.NE.U32.AND P0, PT, RZ, UR6, PT ;  /* 0x00000006ff007c0c */ /* 0x000fc8000bf05070 */
[----:B------:R-:W-:-:S13]  /*46d0*/  ISETP.NE.AND.EX P0, PT, RZ, UR7, PT, P0 ;  /* 0x00000007ff007c0c */ /* 0x000fda000bf05300 */
[----:B------:R-:W-:Y:S05]  /*46e0*/  @!P0 BREAK B0 ;  /* 0x0000000000008942 */ /* 0x000fea0003800000 */
[----:B------:R-:W-:Y:S05]  /*46f0*/  @P0 BRA `(.L_x_76) ;  /* 0x0000000000100947 */ /* 0x000fea0003800000 */
[----:B------:R-:W-:Y:S05]  /*4700*/  BRA `(.L_x_11) ;  /* 0x0000002800947947 */ /* 0x000fea0003800000 */
.L_x_77:
[----:B-----5:R-:W-:-:S13]  /*4710*/  FSETP.NEU.AND P0, PT, R57, RZ, PT ;  /* 0x000000ff3900720b */ /* 0x020fda0003f0d000 */
[----:B------:R-:W-:Y:S05]  /*4720*/  @!P0 BREAK B0 ;  /* 0x0000000000008942 */ /* 0x000fea0003800000 */
[----:B------:R-:W-:Y:S05]  /*4730*/  @!P0 BRA `(.L_x_11) ;  /* 0x0000002800888947 */ /* 0x000fea0003800000 */
.L_x_76:
[----:B------:R-:W-:Y:S05]  /*4740*/  BSYNC B0 ;  /* 0x0000000000007941 */ /* 0x000fea0003800000 */
.L_x_75:
[----:B------:R-:W-:-:S04]  /*4750*/  LOP3.LUT R19, R19, 0x1, RZ, 0xfc, !PT ;  /* 0x0000000113137812 */ /* 0x000fc800078efcff */
[----:B------:R-:W-:-:S13]  /*4760*/  ISETP.NE.AND P0, PT, R19, 0x3, PT ;  /* 0x000000031300780c */ /* 0x000fda0003f05270 */
[----:B------:R-:W-:Y:S05]  /*4770*/  @!P0 BRA `(.L_x_79) ;  /* 0x0000000000048947 */ /* 0x000fea0003800000 */
[----:B------:R-:W-:Y:S01]  /*4780*/  BPT.TRAP 0x1 ;  /* 0x000000040000795c */ /* 0x000fe20000300000 */
.L_x_79:
[----:B------:R-:W3:Y:S01]  /*4790*/  S2UR UR5, SR_CgaCtaId ;  /* 0x00000000000579c3 */ /* 0x000ee20000008800 */
[----:B------:R-:W-:Y:S02]  /*47a0*/  UMOV UR4, 0x400 ;  /* 0x0000040000047882 */ /* 0x000fe40000000000 */
[----:B---3--:R-:W-:-:S04]  /*47b0*/  ULEA UR4, UR5, UR4, 0x18 ;  /* 0x0000000405047291 */ /* 0x008fc8000f8ec03f */
[----:B------:R-:W-:-:S04]  /*47c0*/  ULEA UR4, UR36, UR4, 0x3 ;  /* 0x0000000424047291 */ /* 0x000fc8000f8e183f */
[----:B------:R-:W-:-:S04]  /*47d0*/  UIADD3 UR4, UR4, 0x98, URZ ;  /* 0x0000009804047890 */ /* 0x000fc8000fffe03f */
[----:B------:R-:W-:-:S09]  /*47e0*/  UPRMT UR4, UR5, 0x654, UR4 ;  /* 0x0000065405047896 */ /* 0x000fd20008000004 */
[----:B------:R-:W-:Y:S01]  /*47f0*/  SYNCS.ARRIVE.TRANS64.RED.A1T0 RZ, [UR4], RZ ;  /* 0x000000ffffff79a7 */ /* 0x000fe20008100404 */
[----:B------:R-:W-:Y:S05]  /*4800*/  BRA `(.L_x_11) ;  /* 0x0000002800547947 */ /* 0x000fea0003800000 */
.L_x_10:
[----:B------:R-:W-:Y:S01]  /*4810*/  ULDC.64 UR4, c[0x0][0x8f8] ;  /* 0x00023e0000047ab9 */ /* 0x000fe20000000a00 */
[----:B------:R-:W-:Y:S01]  /*4820*/  PRMT R10, RZ, 0x7610, R10 ;  /* 0x00007610ff0a7816 */ /* 0x000fe2000000000a */
[----:B------:R-:W-:Y:S01]  /*4830*/  IMAD.MOV.U32 R13, RZ, RZ, -0x1 ;  /* 0xffffffffff0d7424 */ /* 0x000fe200078e00ff */
[----:B------:R-:W-:Y:S01]  /*4840*/  ISETP.GE.U32.AND P1, PT, R16, UR4, PT ;  /* 0x0000000410007c0c */ /* 0x000fe2000bf26070 */
[----:B------:R-:W-:Y:S02]  /*4850*/  IMAD.MOV.U32 R7, RZ, RZ, -0x1 ;  /* 0xffffffffff077424 */ /* 0x000fe400078e00ff */
[----:B------:R-:W-:Y:S01]  /*4860*/  IMAD.MOV.U32 R6, RZ, RZ, -0x1 ;  /* 0xffffffffff067424 */ /* 0x000fe200078e00ff */
[----:B------:R-:W-:-:S13]  /*4870*/  ISETP.GE.U32.AND.EX P1, PT, R17, UR5, PT, P1 ;  /* 0x0000000511007c0c */ /* 0x000fda000bf26110 */
        /* <DEDUP_REMOVED lines=19> */
.L_x_81:
[--C-:B------:R-:W-:Y:S01]  /*49b0*/  SHF.R.U64 R14, R12, R20, R13.reuse ;  /* 0x000000140c0e7219 */ /* 0x100fe2000000120d */
[----:B------:R-:W1:Y:S01]  /*49c0*/  LDC R26, c[0x0][0x8c0] ;  /* 0x00023000ff1a7b82 */ /* 0x000e620000000800 */
[----:B------:R-:W-:Y:S01]  /*49d0*/  I2FP.F32.U32 R7, R8 ;  /* 0x0000000800077245 */ /* 0x000fe20000201000 */
[----:B------:R-:W-:Y:S01]  /*49e0*/  ULDC UR4, c[0x0][0x150] ;  /* 0x0000540000047ab9 */ /* 0x000fe20000000800 */
[----:B------:R-:W-:Y:S02]  /*49f0*/  SHF.R.U32.HI R6, RZ, R20, R13 ;  /* 0x00000014ff067219 */ /* 0x000fe4000001160d */
[----:B------:R-:W-:Y:S01]  /*4a00*/  IADD3 R9, P1, RZ, -R14, RZ ;  /* 0x8000000eff097210 */ /* 0x000fe20007f3e0ff */
[----:B------:R-:W-:Y:S01]  /*4a10*/  FMUL R13, R7, UR4 ;  /* 0x00000004070d7c20 */ /* 0x000fe20008400000 */
[----:B------:R-:W-:Y:S01]  /*4a20*/  ULDC UR4, c[0x0][0x154] ;  /* 0x0000550000047ab9 */ /* 0x000fe20000000800 */
[----:B------:R-:W2:Y:S02]  /*4a30*/  LDC.64 R28, c[0x0][0x8e8] ;  /* 0x00023a00ff1c7b82 */ /* 0x000ea40000000a00 */
[----:B------:R-:W-:-:S02]  /*4a40*/  IMAD.X R11, RZ, RZ, ~R6, P1 ;  /* 0x000000ffff0b7224 */ /* 0x000fc400008e0e06 */
[----:B------:R-:W3:Y:S01]  /*4a50*/  F2I.U32.TRUNC.NTZ R13, R13 ;  /* 0x0000000d000d7305 */ /* 0x000ee2000020f000 */
[----:B------:R-:W-:-:S03]  /*4a60*/  IMAD.WIDE.U32 R6, R9, R24, R16 ;  /* 0x0000001809067225 */ /* 0x000fc600078e0010 */
[----:B------:R-:W4:Y:S01]  /*4a70*/  LDC R15, c[0x0][0x144] ;  /* 0x00005100ff0f7b82 */ /* 0x000f220000000800 */
[----:B------:R-:W-:-:S04]  /*4a80*/  IMAD R10, R11, R24, RZ ;  /* 0x000000180b0a7224 */ /* 0x000fc800078e02ff */
[----:B------:R-:W-:Y:S02]  /*4a90*/  IMAD R9, R9, R25, R10 ;  /* 0x0000001909097224 */ /* 0x000fe400078e020a */
[----:B------:R-:W-:Y:S01]  /*4aa0*/  IMAD.MOV.U32 R10, RZ, RZ, -0x1 ;  /* 0xffffffffff0a7424 */ /* 0x000fe200078e00ff */
[----:B------:R-:W5:Y:S01]  /*4ab0*/  LDC R20, c[0x0][0x8b0] ;  /* 0x00022c00ff147b82 */ /* 0x000f620000000800 */
[----:B------:R-:W-:Y:S01]  /*4ac0*/  IMAD.IADD R7, R7, 0x1, R9 ;  /* 0x0000000107077824 */ /* 0x000fe200078e0209 */
[----:B------:R-:W-:-:S04]  /*4ad0*/  I2FP.F32.U32 R9, R3 ;  /* 0x0000000300097245 */ /* 0x000fc80000201000 */
[-C--:B-1----:R-:W-:Y:S01]  /*4ae0*/  SHF.R.U64 R12, R6, R26.reuse, R7 ;  /* 0x0000001a060c7219 */ /* 0x082fe20000001207 */
[----:B---3--:R-:W-:Y:S01]  /*4af0*/  IMAD.MOV R6, RZ, RZ, -R13 ;  /* 0x000000ffff067224 */ /* 0x008fe200078e0a0d */
[----:B------:R-:W1:Y:S01]  /*4b00*/  LDC R11, c[0x0][0x900] ;  /* 0x00024000ff0b7b82 */ /* 0x000e620000000800 */
[----:B--2---:R-:W-:Y:S01]  /*4b10*/  ISETP.NE.U32.AND P1, PT, R28, RZ, PT ;  /* 0x000000ff1c00720c */ /* 0x004fe20003f25070 */
[----:B------:R-:W-:Y:S01]  /*4b20*/  FMUL R9, R9, UR4 ;  /* 0x0000000409097c20 */ /* 0x000fe20008400000 */
[----:B------:R-:W-:Y:S02]  /*4b30*/  SHF.R.U32.HI R7, RZ, R26, R7 ;  /* 0x0000001aff077219 */ /* 0x000fe40000011607 */
[----:B------:R-:W-:-:S03]  /*4b40*/  ISETP.NE.AND.EX P1, PT, R29, RZ, PT, P1 ;  /* 0x000000ff1d00720c */ /* 0x000fc60003f25310 */
[----:B------:R-:W2:Y:S01]  /*4b50*/  LDC R24, c[0x0][0x148] ;  /* 0x00005200ff187b82 */ /* 0x000ea20000000800 */
[----:B----4-:R-:W-:Y:S02]  /*4b60*/  IMAD R25, R15, R6, R8 ;  /* 0x000000060f197224 */ /* 0x010fe400078e0208 */
[----:B------:R-:W-:-:S05]  /*4b70*/  IMAD.MOV.U32 R8, RZ, RZ, 0x1 ;  /* 0x00000001ff087424 */ /* 0x000fca00078e00ff */
[----:B------:R-:W3:Y:S01]  /*4b80*/  LDC R23, c[0x0][0x8a8] ;  /* 0x00022a00ff177b82 */ /* 0x000ee20000000800 */
[-CC-:B-----5:R-:W-:Y:S02]  /*4b90*/  SHF.R.U64 R15, R12, R20.reuse, R7.reuse ;  /* 0x000000140c0f7219 */ /* 0x1a0fe40000001207 */
[----:B------:R-:W-:Y:S02]  /*4ba0*/  SHF.R.U32.HI R6, RZ, R20, R7 ;  /* 0x00000014ff067219 */ /* 0x000fe40000011607 */
[----:B------:R4:W1:Y:S03]  /*4bb0*/  F2I.U32.TRUNC.NTZ R20, R9 ;  /* 0x0000000900147305 */ /* 0x000866000020f000 */
[----:B------:R-:W2:Y:S01]  /*4bc0*/  LDC R27, c[0x0][0x8f0] ;  /* 0x00023c00ff1b7b82 */ /* 0x000ea20000000800 */
[-C--:B-1----:R-:W-:Y:S02]  /*4bd0*/  SHF.R.U64 R21, R15, R11.reuse, R6 ;  /* 0x0000000b0f157219 */ /* 0x082fe40000001206 */
[----:B------:R-:W-:-:S02]  /*4be0*/  SHF.L.U32 R10, R10, R11, RZ ;  /* 0x0000000b0a0a7219 */ /* 0x000fc400000006ff */
[-C--:B------:R-:W-:Y:S01]  /*4bf0*/  SHF.R.U32.HI R7, RZ, R11.reuse, R6 ;  /* 0x0000000bff077219 */ /* 0x080fe20000011606 */
[----:B------:R-:W-:Y:S01]  /*4c00*/  IMAD.MOV.U32 R6, RZ, RZ, R21 ;  /* 0x000000ffff067224 */ /* 0x000fe200078e0015 */
[----:B------:R-:W-:Y:S01]  /*4c10*/  SHF.L.U32 R26, R8, R11, RZ ;  /* 0x0000000b081a7219 */ /* 0x000fe200000006ff */
[----:B------:R-:W1:Y:S01]  /*4c20*/  LDC R30, c[0x0][0x8e0] ;  /* 0x00023800ff1e7b82 */ /* 0x000e620000000800 */
[----:B------:R-:W-:-:S07]  /*4c30*/  LOP3.LUT R32, RZ, R10, RZ, 0x33, !PT ;  /* 0x0000000aff207212 */ /* 0x000fce00078e33ff */
[----:B------:R-:W1:Y:S01]  /*4c40*/  LDC R31, c[0x0][0x8b8] ;  /* 0x00022e00ff1f7b82 */ /* 0x000e620000000800 */
[----:B----4-:R-:W-:Y:S05]  /*4c50*/  @!P1 BRA `(.L_x_82) ;  /* 0x0000000000289947 */ /* 0x010fea0003800000 */
[----:B------:R-:W4:Y:S02]  /*4c60*/  LDC R6, c[0x0][0x8f4] ;  /* 0x00023d00ff067b82 */ /* 0x000f240000000800 */
[----:B----4-:R-:W-:-:S05]  /*4c70*/  IADD3 R11, P1, R21, R6, RZ ;  /* 0x00000006150b7210 */ /* 0x010fca0007f3e0ff */
        /* <DEDUP_REMOVED lines=8> */
.L_x_82:
[----:B------:R-:W-:Y:S01]  /*4d00*/  ISETP.NE.AND P1, PT, R2, 0x1, PT ;  /* 0x000000010200780c */ /* 0x000fe20003f25270 */
[----:B---3--:R-:W-:Y:S01]  /*4d10*/  VIADD R9, R23, 0xffffffff ;  /* 0xffffffff17097836 */ /* 0x008fe20000000000 */
[----:B--2---:R-:W-:Y:S01]  /*4d20*/  SHF.R.U64 R7, R6, R27, R7 ;  /* 0x0000001b06077219 */ /* 0x004fe20000001207 */
[----:B------:R-:W-:Y:S01]  /*4d30*/  IMAD.MOV R20, RZ, RZ, -R20 ;  /* 0x000000ffff147224 */ /* 0x000fe200078e0a14 */
[----:B------:R-:W-:Y:S01]  /*4d40*/  LOP3.LUT R6, R15, R32, RZ, 0xc0, !PT ;  /* 0x000000200f067212 */ /* 0x000fe200078ec0ff */
[----:B------:R-:W-:Y:S01]  /*4d50*/  IMAD.MOV.U32 R10, RZ, RZ, 0x1 ;  /* 0x00000001ff0a7424 */ /* 0x000fe200078e00ff */
[----:B------:R-:W-:Y:S01]  /*4d60*/  LOP3.LUT R12, R12, R9, RZ, 0xc0, !PT ;  /* 0x000000090c0c7212 */ /* 0x000fe200078ec0ff */
[----:B------:R-:W-:Y:S02]  /*4d70*/  IMAD.MOV R8, RZ, RZ, -R7 ;  /* 0x000000ffff087224 */ /* 0x000fe400078e0a07 */
[----:B------:R-:W-:-:S04]  /*4d80*/  IMAD R6, R26, R7, R6 ;  /* 0x000000071a067224 */ /* 0x000fc800078e0206 */
[----:B------:R-:W-:Y:S02]  /*4d90*/  @P1 IMAD R25, R24, R20, R3 ;  /* 0x0000001418191224 */ /* 0x000fe400078e0203 */
[----:B-1----:R-:W-:Y:S02]  /*4da0*/  IMAD R3, R8, R30, R21 ;  /* 0x0000001e08037224 */ /* 0x002fe400078e0215 */
[----:B------:R-:W-:Y:S02]  /*4db0*/  IMAD R13, R6, R31, R25 ;  /* 0x0000001f060d7224 */ /* 0x000fe400078e0219 */
[----:B------:R-:W-:-:S05]  /*4dc0*/  IMAD R6, R3, R23, R12 ;  /* 0x0000001703067224 */ /* 0x000fca00078e020c */
[----:B------:R-:W-:Y:S02]  /*4dd0*/  SEL R7, R6, R13, !P1 ;  /* 0x0000000d06077207 */ /* 0x000fe40004800000 */
[----:B------:R-:W-:Y:S01]  /*4de0*/  SEL R13, R13, R6, !P1 ;  /* 0x000000060d0d7207 */ /* 0x000fe20004800000 */
[----:B------:R-:W-:-:S07]  /*4df0*/  IMAD.MOV.U32 R6, RZ, RZ, R14 ;  /* 0x000000ffff067224 */ /* 0x000fce00078e000e */
.L_x_80:
[----:B------:R-:W-:-:S08]  /*4e00*/  NOP ;  /* 0x0000000000007918 */ /* 0x000fd00000000000 */
[----:B------:R-:W1:-:S00]  /*4e10*/  USETMAXREG.DEALLOC.CTAPOOL 0x28 ;  /* 0x00000028000079c8 */ /* 0x000e4000080e0500 */
[----:B-1----:R-:W-:-:S13]  /*4e20*/  ISETP.NE.AND P1, PT, R0, 0x1, PT ;  /* 0x000000010000780c */ /* 0x002fda0003f25270 */
[----:B------:R-:W-:Y:S05]  /*4e30*/  @!P1 BRA `(.L_x_11) ;  /* 0x0000002000c89947 */ /* 0x000fea0003800000 */
[----:B------:R-:W-:Y:S05]  /*4e40*/  @!P4 BRA `(.L_x_83) ;  /* 0x000000100050c947 */ /* 0x000fea0003800000 */
[----:B------:R-:W-:-:S13]  /*4e50*/  ISETP.NE.OR P0, PT, R0, 0x2, P0 ;  /* 0x000000020000780c */ /* 0x000fda0000705670 */
[----:B------:R-:W-:Y:S05]  /*4e60*/  @P0 BRA `(.L_x_11) ;  /* 0x0000002000bc0947 */ /* 0x000fea0003800000 */
[----:B------:R-:W-:-:S13]  /*4e70*/  LOP3.LUT P1, RZ, R10, 0xff, RZ, 0xc0, !PT ;  /* 0x000000ff0aff7812 */ /* 0x000fda000782c0ff */
[----:B------:R-:W-:Y:S05]  /*4e80*/  @!P1 BRA `(.L_x_84) ;  /* 0x0000000000189947 */ /* 0x000fea0003800000 */
[----:B------:R-:W-:Y:S01]  /*4e90*/  UMOV UR4, 0x400 ;  /* 0x0000040000047882 */ /* 0x000fe20000000000 */
[----:B------:R-:W-:Y:S01]  /*4ea0*/  IMAD.MOV.U32 R0, RZ, RZ, RZ ;  /* 0x000000ffff007224 */ /* 0x000fe200078e00ff */
[----:B------:R-:W-:-:S04]  /*4eb0*/  ULEA UR4, UR42, UR4, 0x18 ;  /* 0x000000042a047291 */ /* 0x000fc8000f8ec03f */
[----:B------:R-:W-:-:S05]  /*4ec0*/  SHF.L.U32 R0, R0, 0x1f, RZ ;  /* 0x0000001f00007819 */ /* 0x000fca00000006ff */
[----:B------:R-:W1:Y:S02]  /*4ed0*/  SYNCS.PHASECHK.TRANS64.TRYWAIT P0, [UR4+0xb8], R0 ;  /* 0x0000b800ff0075a7 */ /* 0x000e640008000144 */
[----:B-1----:R-:W-:Y:S05]  /*4ee0*/  @!P0 BRA `(.L_x_85) ;  /* 0x0000002000f88947 */ /* 0x002fea0003800000 */
.L_x_84:
[----:B-1----:R-:W-:Y:S01]  /*4ef0*/  PRMT R0, RZ, 0x7610, R0 ;  /* 0x00007610ff007816 */ /* 0x002fe20000000000 */
[----:B------:R-:W-:Y:S06]  /*4f00*/  @P3 BRA `(.L_x_86) ;  /* 0x0000000000243947 */ /* 0x000fec0003800000 */
[----:B------:R-:W-:Y:S02]  /*4f10*/  ULDC.64 UR4, c[0x0][0x588] ;  /* 0x0001620000047ab9 */ /* 0x000fe40000000a00 */
[----:B------:R-:W-:-:S04]  /*4f20*/  ISETP.NE.U32.AND P0, PT, RZ, UR4, PT ;  /* 0x00000004ff007c0c */ /* 0x000fc8000bf05070 */
[----:B------:R-:W-:-:S13]  /*4f30*/  ISETP.NE.AND.EX P0, PT, RZ, UR5, PT, P0 ;  /* 0x00000005ff007c0c */ /* 0x000fda000bf05300 */
[----:B------:R-:W-:Y:S05]  /*4f40*/  @!P0 BRA `(.L_x_87) ;  /* 0x00000000000c8947 */ /* 0x000fea0003800000 */
[----:B------:R1:W5:Y:S01]  /*4f50*/  LDG.E R3, desc[UR54][R4.64] ;  /* 0x0000003604037981 */ /* 0x000362000c1e1900 */
[----:B------:R-:W-:Y:S01]  /*4f60*/  IMAD.MOV.U32 R0, RZ, RZ, 0x1 ;  /* 0x00000001ff007424 */ /* 0x000fe200078e00ff */
[----:B------:R-:W-:Y:S06]  /*4f70*/  BRA `(.L_x_86) ;  /* 0x0000000000087947 */ /* 0x000fec0003800000 */
.L_x_87:
[----:B------:R-:W2:Y:S01]  /*4f80*/  LDC R3, c[0x0][0x580] ;  /* 0x00016000ff037b82 */ /* 0x000ea20000000800 */
[----:B------:R-:W-:-:S07]  /*4f90*/  IMAD.MOV.U32 R0, RZ, RZ, 0x1 ;  /* 0x00000001ff007424 */ /* 0x000fce00078e00ff */
.L_x_86:
[----:B------:R-:W-:Y:S01]  /*4fa0*/  UMOV UR4, URZ ;  /* 0x0000003f00047c82 */ /* 0x000fe20008000000 */
[----:B------:R-:W-:Y:S01]  /*4fb0*/  IMAD.MOV.U32 R8, RZ, RZ, 0x1 ;  /* 0x00000001ff087424 */ /* 0x000fe200078e00ff */
[----:B------:R-:W-:Y:S06]  /*4fc0*/  @!P1 BRA `(.L_x_88) ;  /* 0x0000000c004c9947 */ /* 0x000fec0003800000 */
[----:B------:R-:W3:Y:S01]  /*4fd0*/  LDC R9, c[0x0][0x900] ;  /* 0x00024000ff097b82 */ /* 0x000ee20000000800 */
[----:B-1----:R-:W-:Y:S01]  /*4fe0*/  IMAD.MOV.U32 R4, RZ, RZ, -0x1 ;  /* 0xffffffffff047424 */ /* 0x002fe200078e00ff */
[----:B------:R-:W-:Y:S01]  /*4ff0*/  LOP3.LUT R10, R19, 0x2, RZ, 0xfc, !PT ;  /* 0x00000002130a7812 */ /* 0x000fe200078efcff */
[----:B------:R-:W-:Y:S01]  /*5000*/  IMAD.MOV.U32 R8, RZ, RZ, 0x1 ;  /* 0x00000001ff087424 */ /* 0x000fe200078e00ff */
[----:B------:R-:W-:Y:S01]  /*5010*/  ULDC.64 UR14, c[0x0][0x198] ;  /* 0x00006600000e7ab9 */ /* 0x000fe20000000a00 */
[----:B------:R-:W-:Y:S01]  /*5020*/  UMOV UR4, URZ ;  /* 0x0000003f00047c82 */ /* 0x000fe20008000000 */
[----:B------:R-:W-:Y:S01]  /*5030*/  ULDC.64 UR22, c[0x0][0x588] ;  /* 0x0001620000167ab9 */ /* 0x000fe20000000a00 */
[----:B------:R-:W-:Y:S01]  /*5040*/  ULDC.64 UR24, c[0x0][0x8f8] ;  /* 0x00023e0000187ab9 */ /* 0x000fe20000000a00 */
[----:B------:R-:W1:Y:S01]  /*5050*/  LDC R11, c[0x0][0x8a8] ;  /* 0x00022a00ff0b7b82 */ /* 0x000e620000000800 */
[----:B------:R-:W-:Y:S01]  /*5060*/  ULDC.64 UR26, c[0x0][0x590] ;  /* 0x00016400001a7ab9 */ /* 0x000fe20000000a00 */
[----:B---3--:R-:W-:-:S02]  /*5070*/  SHF.L.U32 R4, R4, R9, RZ ;  /* 0x0000000904047219 */ /* 0x008fc400000006ff */
[----:B------:R-:W-:Y:S01]  /*5080*/  SHF.L.U32 R9, R8, R9, RZ ;  /* 0x0000000908097219 */ /* 0x000fe200000006ff */
[----:B------:R-:W-:Y:S01]  /*5090*/  IMAD.MOV.U32 R8, RZ, RZ, 0x1 ;  /* 0x00000001ff087424 */ /* 0x000fe200078e00ff */
[----:B------:R-:W-:Y:S01]  /*50a0*/  LOP3.LUT R12, RZ, R4, RZ, 0x33, !PT ;  /* 0x00000004ff0c7212 */ /* 0x000fe200078e33ff */
[----:B-1----:R-:W-:-:S07]  /*50b0*/  VIADD R11, R11, 0xffffffff ;  /* 0xffffffff0b0b7836 */ /* 0x002fce0000000000 */
.L_x_108:
[----:B------:R-:W-:Y:S02]  /*50c0*/  ISETP.NE.U32.AND P0, PT, RZ, UR26, PT ;  /* 0x0000001aff007c0c */ /* 0x000fe4000bf05070 */
[----:B------:R-:W-:Y:S02]  /*50d0*/  R2UR UR19, R13 ;  /* 0x000000000d1372ca */ /* 0x000fe400000e0000 */
[----:B------:R-:W-:Y:S02]  /*50e0*/  R2UR UR18, R7 ;  /* 0x00000000071272ca */ /* 0x000fe400000e0000 */
[----:B------:R-:W-:-:S09]  /*50f0*/  ISETP.NE.AND.EX P0, PT, RZ, UR27, PT, P0 ;  /* 0x0000001bff007c0c */ /* 0x000fd2000bf05300 */
[----:B------:R-:W-:Y:S02]  /*5100*/  USHF.L.U32 UR19, UR19, 0x7, URZ ;  /* 0x0000000713137899 */ /* 0x000fe4000800063f */
[----:B------:R-:W-:Y:S02]  /*5110*/  USHF.L.U32 UR18, UR18, 0x6, URZ ;  /* 0x0000000612127899 */ /* 0x000fe4000800063f */
[----:B------:R-:W-:Y:S10]  /*5120*/  @!P0 BRA `(.L_x_89) ;  /* 0x00000000002c8947 */ /* 0x000ff40003800000 */
[----:B------:R-:W-:-:S04]  /*5130*/  ISETP.NE.U32.AND P1, PT, RZ, UR22, PT ;  /* 0x00000016ff007c0c */ /* 0x000fc8000bf25070 */
[----:B------:R-:W-:-:S13]  /*5140*/  ISETP.NE.AND.EX P1, PT, RZ, UR23, PT, P1 ;  /* 0x00000017ff007c0c */ /* 0x000fda000bf25310 */
[----:B------:R-:W-:Y:S05]  /*5150*/  @!P1 BRA `(.L_x_90) ;  /* 0x0000000000189947 */ /* 0x000fea0003800000 */
[----:B------:R-:W1:Y:S01]  /*5160*/  LDC.64 R4, c[0x0][0x588] ;  /* 0x00016200ff047b82 */ /* 0x000e620000000a00 */
[----:B--2--5:R-:W-:-:S04]  /*5170*/  IMAD R3, R6, UR26, RZ ;  /* 0x0000001a06037c24 */ /* 0x024fc8000f8e02ff */
[----:B-1----:R-:W-:-:S05]  /*5180*/  IMAD.WIDE R4, R3, 0x4, R4 ;  /* 0x0000000403047825 */ /* 0x002fca00078e0204 */
[----:B------:R3:W5:Y:S01]  /*5190*/  LDG.E R3, desc[UR54][R4.64] ;  /* 0x0000003604037981 */ /* 0x000762000c1e1900 */
[----:B------:R-:W-:Y:S01]  /*51a0*/  IMAD.MOV.U32 R0, RZ, RZ, 0x1 ;  /* 0x00000001ff007424 */ /* 0x000fe200078e00ff */
[----:B------:R-:W-:Y:S06]  /*51b0*/  BRA `(.L_x_89) ;  /* 0x0000000000087947 */ /* 0x000fec0003800000 */
.L_x_90:
[----:B--2--5:R-:W1:Y:S01]  /*51c0*/  LDC R3, c[0x0][0x580] ;  /* 0x00016000ff037b82 */ /* 0x024e620000000800 */
[----:B------:R-:W-:-:S07]  /*51d0*/  IMAD.MOV.U32 R0, RZ, RZ, 0x1 ;  /* 0x00000001ff007424 */ /* 0x000fce00078e00ff */
.L_x_89:
[----:B------:R-:W-:Y:S05]  /*51e0*/  @!P0 BRA `(.L_x_91) ;  /* 0x00000000001c8947 */ /* 0x000fea0003800000 */
[----:B------:R-:W-:-:S13]  /*51f0*/  LOP3.LUT P2, RZ, R0, 0xff, RZ, 0xc0, !PT ;  /* 0x000000ff00ff7812 */ /* 0x000fda000784c0ff */
[----:B---3--:R-:W3:Y:S02]  /*5200*/  @!P2 LDC.64 R4, c[0x0][0x588] ;  /* 0x00016200ff04ab82 */ /* 0x008ee40000000a00 */
[----:B---3--:R-:W-:-:S04]  /*5210*/  @!P2 ISETP.NE.U32.AND P0, PT, R4, RZ, PT ;  /* 0x000000ff0400a20c */ /* 0x008fc80003f05070 */
[----:B------:R-:W-:Y:S02]  /*5220*/  @!P2 ISETP.NE.AND.EX P1, PT, R5, RZ, PT, P0 ;  /* 0x000000ff0500a20c */ /* 0x000fe40003f25300 */
[----:B-12--5:R-:W-:Y:S02]  /*5230*/  @P2 FSETP.EQ.AND P0, PT, R3, RZ, PT ;  /* 0x000000ff0300220b */ /* 0x026fe40003f02000 */
[----:B------:R-:W-:Y:S01]  /*5240*/  @!P2 PLOP3.LUT P0, PT, P1, PT, PT, 0x8, 0x0 ;  /* 0x000000000000a81c */ /* 0x000fe20000f0e170 */
[----:B------:R-:W-:-:S12]  /*5250*/  BRA `(.L_x_92) ;  /* 0x0000000000047947 */ /* 0x000fd80003800000 */
.L_x_91:
[----:B-12--5:R-:W-:-:S13]  /*5260*/  FSETP.EQ.AND P0, PT, R3, RZ, PT ;  /* 0x000000ff0300720b */ /* 0x026fda0003f02000 */
.L_x_92:
[----:B------:R-:W-:Y:S02]  /*5270*/  ISETP.NE.AND P2, PT, R10, 0x3, PT ;  /* 0x000000030a00780c */ /* 0x000fe40003f45270 */
[----:B------:R-:W-:-:S04]  /*5280*/  ELECT P1, URZ, PT ;  /* 0x00000000003f782f */ /* 0x000fc80003820000 */
[----:B------:R-:W-:-:S07]  /*5290*/  PLOP3.LUT P0, PT, P1, P0, PT, 0x20, 0x0 ;  /* 0x000000000000781c */ /* 0x000fce0000f00470 */
[----:B------:R-:W-:Y:S06]  /*52a0*/  @!P2 BRA `(.L_x_93) ;  /* 0x000000000004a947 */ /* 0x000fec0003800000 */
[----:B------:R-:W-:Y:S01]  /*52b0*/  BPT.TRAP 0x1 ;  /* 0x000000040000795c */ /* 0x000fe20000300000 */
.L_x_93:
[----:B------:R-:W1:Y:S01]  /*52c0*/  S2UR UR42, SR_CgaCtaId ;  /* 0x00000000002a79c3 */ /* 0x000e620000008800 */
[----:B------:R-:W-:Y:S01]  /*52d0*/  UMOV UR5, 0x400 ;  /* 0x0000040000057882 */ /* 0x000fe20000000000 */
[----:B---3--:R-:W-:Y:S01]  /*52e0*/  SHF.L.U32 R4, R8, 0x1f, RZ ;  /* 0x0000001f08047819 */ /* 0x008fe200000006ff */
[----:B-1----:R-:W-:-:S04]  /*52f0*/  ULEA UR6, UR42, UR5, 0x18 ;  /* 0x000000052a067291 */ /* 0x002fc8000f8ec03f */
[----:B------:R-:W-:-:S09]  /*5300*/  ULEA UR5, UR4, UR6, 0x3 ;  /* 0x0000000604057291 */ /* 0x000fd2000f8e183f */
[----:B------:R-:W1:Y:S02]  /*5310*/  SYNCS.PHASECHK.TRANS64.TRYWAIT P1, [UR5+0x98], R4 ;  /* 0x00009804ff0075a7 */ /* 0x000e640008020145 */
[----:B-1----:R-:W-:Y:S05]  /*5320*/  @!P1 BRA `(.L_x_94) ;  /* 0x0000002000009947 */ /* 0x002fea0003800000 */
.L_x_140:
[----:B------:R-:W-:Y:S04]  /*5330*/  BSSY B0, `(.L_x_95) ;  /* 0x000000f000007945 */ /* 0x000fe80003800000 */
[----:B------:R-:W-:Y:S05]  /*5340*/  @!P0 BRA `(.L_x_96) ;  /* 0x0000000000348947 */ /* 0x000fea0003800000 */
[----:B------:R-:W-:Y:S01]  /*5350*/  ULEA UR16, UR4, UR6, 0xd ;  /* 0x0000000604107291 */ /* 0x000fe2000f8e683f */
[----:B------:R-:W-:Y:S01]  /*5360*/  R2UR UR20, R6 ;  /* 0x00000000061472ca */ /* 0x000fe200000e0000 */
[----:B------:R-:W-:Y:S02]  /*5370*/  UIADD3 UR8, UP0, UR14, 0x3f0, URZ ;  /* 0x000003f00e087890 */ /* 0x000fe4000ff1e03f */
[----:B------:R-:W-:Y:S02]  /*5380*/  UIADD3 UR17, UR5, 0x80, URZ ;  /* 0x0000008005117890 */ /* 0x000fe4000fffe03f */
[----:B------:R-:W-:Y:S02]  /*5390*/  UIADD3 UR16, UR16, 0x200, URZ ;  /* 0x0000020010107890 */ /* 0x000fe4000fffe03f */
[----:B------:R-:W-:Y:S01]  /*53a0*/  UIADD3.X UR9, URZ, UR15, URZ, UP0, !UPT ;  /* 0x0000000f3f097290 */ /* 0x000fe200087fe43f */
[----:B------:R-:W-:Y:S01]  /*53b0*/  UMOV UR10, 0x0 ;  /* 0x00000000000a7882 */ /* 0x000fe20000000000 */
[----:B------:R-:W-:-:S07]  /*53c0*/  UMOV UR11, 0x10000000 ;  /* 0x10000000000b7882 */ /* 0x000fce0000000000 */
[----:B------:R2:W-:Y:S02]  /*53d0*/  UTMALDG.3D [UR16], [UR8], desc[UR10] ;  /* 0x00000a10080075b4 */ /* 0x0005e40008011000 */
[----:B--2---:R-:W-:Y:S05]  /*53e0*/  @!P2 BRA `(.L_x_97) ;  /* 0x000000000004a947 */ /* 0x004fea0003800000 */
[----:B------:R-:W-:Y:S01]  /*53f0*/  BPT.TRAP 0x1 ;  /* 0x000000040000795c */ /* 0x000fe20000300000 */
.L_x_97:
[----:B-1----:R-:W1:Y:S02]  /*5400*/  LDC R4, c[0x0][0x800] ;  /* 0x00020000ff047b82 */ /* 0x002e640000000800 */
[----:B-1----:R2:W-:Y:S02]  /*5410*/  SYNCS.ARRIVE.TRANS64.RED.A0TR RZ, [UR5+0x80], R4 ;  /* 0x00008004ffff79a7 */ /* 0x0025e40008300405 */
.L_x_96:
[----:B------:R-:W-:Y:S05]  /*5420*/  BSYNC B0 ;  /* 0x0000000000007941 */ /* 0x000fea0003800000 */
.L_x_95:
[----:B------:R-:W-:Y:S05]  /*5430*/  @!P2 BRA `(.L_x_98) ;  /* 0x000000000004a947 */ /* 0x000fea0003800000 */
[----:B------:R-:W-:Y:S01]  /*5440*/  BPT.TRAP 0x1 ;  /* 0x000000040000795c */ /* 0x000fe20000300000 */
.L_x_98:
[----:B------:R-:W-:Y:S02]  /*5450*/  UIADD3 UR5, UR5, 0x80, URZ ;  /* 0x0000008005057890 */ /* 0x000fe4000fffe03f */
[----:B------:R-:W-:Y:S02]  /*5460*/  UIADD3 UR4, UR4, 0x1, URZ ;  /* 0x0000000104047890 */ /* 0x000fe4000fffe03f */
[----:B------:R-:W-:Y:S02]  /*5470*/  UPRMT UR5, UR42, 0x654, UR5 ;  /* 0x000006542a057896 */ /* 0x000fe40008000005 */
[----:B------:R-:W-:-:S04]  /*5480*/  UISETP.NE.AND UP0, UPT, UR4, 0x3, UPT ;  /* 0x000000030400788c */ /* 0x000fc8000bf05270 */
[----:B------:R-:W-:-:S03]  /*5490*/  USEL UR7, URZ, 0x1, UP0 ;  /* 0x000000013f077887 */ /* 0x000fc60008000000 */
[----:B------:R-:W-:Y:S01]  /*54a0*/  SYNCS.ARRIVE.TRANS64.RED.A1T0 RZ, [UR5], RZ ;  /* 0x000000ffffff79a7 */ /* 0x000fe20008100405 */
[----:B------:R-:W-:Y:S02]  /*54b0*/  USEL UR5, UR4, URZ, UP0 ;  /* 0x0000003f04057287 */ /* 0x000fe40008000000 */
[----:B------:R-:W-:Y:S01]  /*54c0*/  LOP3.LUT R8, R8, UR7, RZ, 0x3c, !PT ;  /* 0x0000000708087c12 */ /* 0x000fe2000f8e3cff */
[----:B------:R-:W-:Y:S09]  /*54d0*/  @!P2 BRA `(.L_x_99) ;  /* 0x000000000004a947 */ /* 0x000ff20003800000 */
[----:B------:R-:W-:Y:S01]  /*54e0*/  BPT.TRAP 0x1 ;  /* 0x000000040000795c */ /* 0x000fe20000300000 */
.L_x_99:
[----:B------:R-:W-:Y:S01]  /*54f0*/  ULEA UR4, UR5, UR6, 0x3 ;  /* 0x0000000605047291 */ /* 0x000fe2000f8e183f */
[----:B-12---:R-:W-:-:S08]  /*5500*/  SHF.L.U32 R4, R8, 0x1f, RZ ;  /* 0x0000001f08047819 */ /* 0x006fd000000006ff */
[----:B------:R-:W1:Y:S02]  /*5510*/  SYNCS.PHASECHK.TRANS64.TRYWAIT P1, [UR4+0x98], R4 ;  /* 0x00009804ff0075a7 */ /* 0x000e640008020144 */
[----:B-1----:R-:W-:Y:S05]  /*5520*/  @!P1 BRA `(.L_x_100) ;  /* 0x0000001c00989947 */ /* 0x002fea0003800000 */
.L_x_141:
[----:B------:R-:W-:Y:S04]  /*5530*/  BSSY B0, `(.L_x_101) ;  /* 0x0000011000007945 */ /* 0x000fe80003800000 */
[----:B------:R-:W-:Y:S05]  /*5540*/  @!P0 BRA `(.L_x_102) ;  /* 0x00000000003c8947 */ /* 0x000fea0003800000 */
[----:B------:R-:W-:Y:S01]  /*5550*/  ULEA UR8, UR5, UR6, 0xd ;  /* 0x0000000605087291 */ /* 0x000fe2000f8e683f */
[----:B------:R-:W-:Y:S01]  /*5560*/  R2UR UR12, R6 ;  /* 0x00000000060c72ca */ /* 0x000fe200000e0000 */
[----:B------:R-:W-:Y:S02]  /*5570*/  UIADD3 UR16, UP0, UR14, 0x3f0, URZ ;  /* 0x000003f00e107890 */ /* 0x000fe4000ff1e03f */
[----:B------:R-:W-:Y:S02]  /*5580*/  UIADD3 UR10, UR18, 0x20, URZ ;  /* 0x00000020120a7890 */ /* 0x000fe4000fffe03f */
[----:B------:R-:W-:Y:S02]  /*5590*/  UIADD3 UR9, UR4, 0x80, URZ ;  /* 0x0000008004097890 */ /* 0x000fe4000fffe03f */
[----:B------:R-:W-:Y:S02]  /*55a0*/  UIADD3 UR8, UR8, 0x200, URZ ;  /* 0x0000020008087890 */ /* 0x000fe4000fffe03f */
[----:B------:R-:W-:Y:S01]  /*55b0*/  UIADD3.X UR17, URZ, UR15, URZ, UP0, !UPT ;  /* 0x0000000f3f117290 */ /* 0x000fe200087fe43f */
[----:B------:R-:W-:Y:S01]  /*55c0*/  UMOV UR20, 0x0 ;  /* 0x0000000000147882 */ /* 0x000fe20000000000 */
[----:B------:R-:W-:Y:S01]  /*55d0*/  UMOV UR21, 0x10000000 ;  /* 0x1000000000157882 */ /* 0x000fe20000000000 */
[----:B------:R-:W-:-:S06]  /*55e0*/  UMOV UR11, UR19 ;  /* 0x00000013000b7c82 */ /* 0x000fcc0008000000 */
[----:B------:R2:W-:Y:S02]  /*55f0*/  UTMALDG.3D [UR8], [UR16], desc[UR20] ;  /* 0x00001408100075b4 */ /* 0x0005e40008011000 */
[----:B--2---:R-:W-:Y:S05]  /*5600*/  @!P2 BRA `(.L_x_103) ;  /* 0x000000000004a947 */ /* 0x004fea0003800000 */
[----:B------:R-:W-:Y:S01]  /*5610*/  BPT.TRAP 0x1 ;  /* 0x000000040000795c */ /* 0x000fe20000300000 */
.L_x_103:
[----:B-1----:R-:W1:Y:S02]  /*5620*/  LDC R4, c[0x0][0x800] ;  /* 0x00020000ff047b82 */ /* 0x002e640000000800 */
[----:B-1----:R2:W-:Y:S02]  /*5630*/  SYNCS.ARRIVE.TRANS64.RED.A0TR RZ, [UR4+0x80], R4 ;  /* 0x00008004ffff79a7 */ /* 0x0025e40008300404 */
.L_x_102:
[----:B------:R-:W-:Y:S05]  /*5640*/  BSYNC B0 ;  /* 0x0000000000007941 */ /* 0x000fea0003800000 */
.L_x_101:
[----:B------:R-:W-:Y:S05]  /*5650*/  @!P2 BRA `(.L_x_104) ;  /* 0x000000000004a947 */ /* 0x000fea0003800000 */
[----:B------:R-:W-:Y:S01]  /*5660*/  BPT.TRAP 0x1 ;  /* 0x000000040000795c */ /* 0x000fe20000300000 */
.L_x_104:
[----:B------:R-:W-:Y:S01]  /*5670*/  UIADD3 UR4, UR4, 0x80, URZ ;  /* 0x0000008004047890 */ /* 0x000fe2000fffe03f */
[----:B------:R-:W-:Y:S01]  /*5680*/  IADD3 R16, P0, R16, UR52, RZ ;  /* 0x0000003410107c10 */ /* 0x000fe2000ff1e0ff */
[----:B------:R-:W-:Y:S01]  /*5690*/  IMAD.MOV.U32 R13, RZ, RZ, -0x1 ;  /* 0xffffffffff0d7424 */ /* 0x000fe200078e00ff */
[----:B-12---:R-:W-:Y:S01]  /*56a0*/  PRMT R4, RZ, 0x7610, R4 ;  /* 0x00007610ff047816 */ /* 0x006fe20000000004 */
[----:B------:R-:W-:Y:S01]  /*56b0*/  UPRMT UR4, UR42, 0x654, UR4 ;  /* 0x000006542a047896 */ /* 0x000fe20008000004 */
[----:B------:R-:W-:Y:S01]  /*56c0*/  IADD3.X R17, R17, UR41, RZ, P0, !PT ;  /* 0x0000002911117c10 */ /* 0x000fe200087fe4ff */
[----:B------:R-:W-:Y:S01]  /*56d0*/  IMAD.MOV.U32 R7, RZ, RZ, -0x1 ;  /* 0xffffffffff077424 */ /* 0x000fe200078e00ff */
[----:B------:R-:W-:Y:S01]  /*56e0*/  ISETP.GE.U32.AND P0, PT, R16, UR24, PT ;  /* 0x0000001810007c0c */ /* 0x000fe2000bf06070 */
[----:B------:R-:W-:-:S03]  /*56f0*/  IMAD.MOV.U32 R6, RZ, RZ, -0x1 ;  /* 0xffffffffff067424 */ /* 0x000fc600078e00ff */
[----:B------:R-:W-:Y:S02]  /*5700*/  ISETP.GE.U32.AND.EX P0, PT, R17, UR25, PT, P0 ;  /* 0x0000001911007c0c */ /* 0x000fe4000bf06100 */
[----:B------:R-:W-:Y:S01]  /*5710*/  SYNCS.ARRIVE.TRANS64.RED.A1T0 RZ, [UR4], RZ ;  /* 0x000000ffffff79a7 */ /* 0x000fe20008100404 */
[----:B------:R-:W-:-:S04]  /*5720*/  UIADD3 UR4, UR5, 0x1, URZ ;  /* 0x0000000105047890 */ /* 0x000fc8000fffe03f */
[----:B------:R-:W-:-:S04]  /*5730*/  UISETP.NE.AND UP0, UPT, UR4, 0x3, UPT ;  /* 0x000000030400788c */ /* 0x000fc8000bf05270 */
[----:B------:R-:W-:Y:S02]  /*5740*/  USEL UR5, URZ, 0x1, UP0 ;  /* 0x000000013f057887 */ /* 0x000fe40008000000 */
[----:B------:R-:W-:-:S04]  /*5750*/  USEL UR4, UR4, URZ, UP0 ;  /* 0x0000003f04047287 */ /* 0x000fc80008000000 */
[----:B------:R-:W-:Y:S01]  /*5760*/  LOP3.LUT R8, R8, UR5, RZ, 0x3c, !PT ;  /* 0x0000000508087c12 */ /* 0x000fe2000f8e3cff */
[----:B------:R-:W-:Y:S07]  /*5770*/  @P0 BRA `(.L_x_105) ;  /* 0x0000000400580947 */ /* 0x000fee0003800000 */
[----:B------:R-:W1:Y:S01]  /*5780*/  S2R R13, SR_CTAID.X ;  /* 0x00000000000d7919 */ /* 0x000e620000002500 */
[----:B------:R-:W2:Y:S01]  /*5790*/  LDC.64 R14, c[0x0][0x8d0] ;  /* 0x00023400ff0e7b82 */ /* 0x000ea20000000a00 */
[----:B------:R-:W-:Y:S01]  /*57a0*/  ULDC UR5, c[0x0][0x150] ;  /* 0x0000540000057ab9 */ /* 0x000fe20000000800 */
[----:B------:R-:W-:Y:S01]  /*57b0*/  IMAD.MOV.U32 R22, RZ, RZ, R17 ;  /* 0x000000ffff167224 */ /* 0x000fe200078e0011 */
[----:B------:R-:W3:Y:S05]  /*57c0*/  S2R R20, SR_CTAID.Y ;  /* 0x0000000000147919 */ /* 0x000eea0000002600 */
[----:B------:R-:W4:Y:S08]  /*57d0*/  LDC R6, c[0x0][0x144] ;  /* 0x00005100ff067b82 */ /* 0x000f300000000800 */
[----:B------:R-:W4:Y:S01]  /*57e0*/  LDC R21, c[0x0][0x8d8] ;  /* 0x00023600ff157b82 */ /* 0x000f220000000800 */
[----:B--2---:R-:W-:-:S04]  /*57f0*/  ISETP.NE.U32.AND P0, PT, R14, RZ, PT ;  /* 0x000000ff0e00720c */ /* 0x004fc80003f05070 */
[----:B------:R-:W-:Y:S02]  /*5800*/  ISETP.NE.AND.EX P0, PT, R15, RZ, PT, P0 ;  /* 0x000000ff0f00720c */ /* 0x000fe40003f05300 */
[----:B-1----:R-:W-:Y:S02]  /*5810*/  I2FP.F32.U32 R4, R13 ;  /* 0x0000000d00047245 */ /* 0x002fe40000201000 */
[----:B---3--:R-:W-:-:S03]  /*5820*/  I2FP.F32.U32 R18, R20 ;  /* 0x0000001400127245 */ /* 0x008fc60000201000 */
[----:B------:R-:W-:-:S06]  /*5830*/  FMUL R4, R4, UR5 ;  /* 0x0000000504047c20 */ /* 0x000fcc0008400000 */
[----:B------:R-:W1:Y:S02]  /*5840*/  F2I.U32.TRUNC.NTZ R4, R4 ;  /* 0x0000000400047305 */ /* 0x000e64000020f000 */
[----:B-1----:R-:W-:-:S04]  /*5850*/  IMAD.MOV R5, RZ, RZ, -R4 ;  /* 0x000000ffff057224 */ /* 0x002fc800078e0a04 */
[----:B----4-:R-:W-:Y:S02]  /*5860*/  IMAD R13, R6, R5, R13 ;  /* 0x00000005060d7224 */ /* 0x010fe400078e020d */
[----:B------:R-:W-:Y:S01]  /*5870*/  IMAD.MOV.U32 R6, RZ, RZ, R16 ;  /* 0x000000ffff067224 */ /* 0x000fe200078e0010 */
[----:B------:R-:W-:Y:S06]  /*5880*/  @!P0 BRA `(.L_x_106) ;  /* 0x0000000000308947 */ /* 0x000fec0003800000 */
[----:B------:R-:W1:Y:S02]  /*5890*/  LDC R5, c[0x0][0x8dc] ;  /* 0x00023700ff057b82 */ /* 0x000e640000000800 */
[----:B-1----:R-:W-:-:S05]  /*58a0*/  IADD3 R5, P0, R16, R5, RZ ;  /* 0x0000000510057210 */ /* 0x002fca0007f1e0ff */
[----:B------:R-:W-:-:S04]  /*58b0*/  IMAD.X R23, RZ, RZ, R17, P0 ;  /* 0x000000ffff177224 */ /* 0x000fc800000e0611 */
[----:B------:R-:W-:-:S04]  /*58c0*/  IMAD.WIDE.U32 R6, R23, R14, RZ ;  /* 0x0000000e17067225 */ /* 0x000fc800078e00ff */
[----:B------:R-:W-:-:S04]  /*58d0*/  IMAD.WIDE.U32 R6, P0, R5, R15, R6 ;  /* 0x0000000f05067225 */ /* 0x000fc80007800006 */
[----:B------:R-:W-:-:S04]  /*58e0*/  IMAD.WIDE.U32 R4, R5, R14, RZ ;  /* 0x0000000e05047225 */ /* 0x000fc800078e00ff */
[----:B------:R-:W-:Y:S01]  /*58f0*/  IMAD.MOV.U32 R4, RZ, RZ, R7 ;  /* 0x000000ffff047224 */ /* 0x000fe200078e0007 */
[----:B------:R-:W-:Y:S01]  /*5900*/  IADD3 RZ, P1, R5, R6, RZ ;  /* 0x0000000605ff7210 */ /* 0x000fe20007f3e0ff */
[----:B------:R-:W-:-:S04]  /*5910*/  IMAD.X R5, RZ, RZ, RZ, P0 ;  /* 0x000000ffff057224 */ /* 0x000fc800000e06ff */
[----:B------:R-:W-:-:S04]  /*5920*/  IMAD.WIDE.U32.X R4, R23, R15, R4, P1 ;  /* 0x0000000f17047225 */ /* 0x000fc800008e0404 */
[----:B------:R-:W-:Y:S02]  /*5930*/  IMAD.MOV.U32 R6, RZ, RZ, R4 ;  /* 0x000000ffff067224 */ /* 0x000fe400078e0004 */
[----:B------:R-:W-:-:S07]  /*5940*/  IMAD.MOV.U32 R22, RZ, RZ, R5 ;  /* 0x000000ffff167224 */ /* 0x000fce00078e0005 */
.L_x_106:
[----:B------:R-:W-:Y:S01]  /*5950*/  ULDC UR5, c[0x0][0x154] ;  /* 0x0000550000057ab9 */ /* 0x000fe20000000800 */
[----:B------:R-:W1:Y:S01]  /*5960*/  LDC R7, c[0x0][0x148] ;  /* 0x00005200ff077b82 */ /* 0x000e620000000800 */
[----:B------:R-:W-:Y:S01]  /*5970*/  FMUL R14, R18, UR5 ;  /* 0x00000005120e7c20 */ /* 0x000fe20008400000 */
[----:B------:R-:W-:Y:S02]  /*5980*/  ISETP.NE.AND P2, PT, R2, 0x1, PT ;  /* 0x000000010200780c */ /* 0x000fe40003f45270 */
[-CC-:B------:R-:W-:Y:S02]  /*5990*/  SHF.R.U64 R18, R6, R21.reuse, R22.reuse ;  /* 0x0000001506127219 */ /* 0x180fe40000001216 */
[----:B------:R-:W-:Y:S01]  /*59a0*/  SHF.R.U32.HI R21, RZ, R21, R22 ;  /* 0x00000015ff157219 */ /* 0x000fe20000011616 */
[----:B------:R-:W2:Y:S01]  /*59b0*/  F2I.U32.TRUNC.NTZ R14, R14 ;  /* 0x0000000e000e7305 */ /* 0x000ea2000020f000 */
[----:B------:R-:W3:Y:S01]  /*59c0*/  LDC.64 R4, c[0x0][0x8c8] ;  /* 0x00023200ff047b82 */ /* 0x000ee20000000a00 */
[----:B------:R-:W-:-:S05]  /*59d0*/  IADD3 R23, P0, RZ, -R18, RZ ;  /* 0x80000012ff177210 */ /* 0x000fca0007f1e0ff */
[----:B------:R-:W-:Y:S02]  /*59e0*/  IMAD.X R21, RZ, RZ, ~R21, P0 ;  /* 0x000000ffff157224 */ /* 0x000fe400000e0e15 */
[----:B------:R-:W4:Y:S01]  /*59f0*/  LDC R22, c[0x0][0x8c0] ;  /* 0x00023000ff167b82 */ /* 0x000f220000000800 */
[----:B--2---:R-:W-:-:S07]  /*5a00*/  IMAD.MOV R15, RZ, RZ, -R14 ;  /* 0x000000ffff0f7224 */ /* 0x004fce00078e0a0e */
[----:B------:R-:W2:Y:S01]  /*5a10*/  LDC R27, c[0x0][0x900] ;  /* 0x00024000ff1b7b82 */ /* 0x000ea20000000800 */
[----:B-1----:R-:W-:-:S07]  /*5a20*/  @P2 IMAD R13, R7, R15, R20 ;  /* 0x0000000f070d2224 */ /* 0x002fce00078e0214 */
[----:B------:R-:W1:Y:S01]  /*5a30*/  LDC.64 R14, c[0x0][0x8e8] ;  /* 0x00023a00ff0e7b82 */ /* 0x000e620000000a00 */
[----:B---3--:R-:W-:-:S04]  /*5a40*/  IMAD R6, R21, R4, RZ ;  /* 0x0000000415067224 */ /* 0x008fc800078e02ff */
[C---:B------:R-:W-:Y:S02]  /*5a50*/  IMAD R7, R23.reuse, R5, R6 ;  /* 0x0000000517077224 */ /* 0x040fe400078e0206 */
[----:B------:R-:W-:Y:S01]  /*5a60*/  IMAD.WIDE.U32 R4, R23, R4, R16 ;  /* 0x0000000417047225 */ /* 0x000fe200078e0010 */
[----:B------:R-:W3:Y:S03]  /*5a70*/  LDC R6, c[0x0][0x8b0] ;  /* 0x00022c00ff067b82 */ /* 0x000ee60000000800 */
[----:B------:R-:W-:-:S05]  /*5a80*/  IMAD.IADD R5, R5, 0x1, R7 ;  /* 0x0000000105057824 */ /* 0x000fca00078e0207 */
[-CC-:B----4-:R-:W-:Y:S01]  /*5a90*/  SHF.R.U64 R26, R4, R22.reuse, R5.reuse ;  /* 0x00000016041a7219 */ /* 0x190fe20000001205 */
[----:B------:R-:W4:Y:S01]  /*5aa0*/  LDC R25, c[0x0][0x8f0] ;  /* 0x00023c00ff197b82 */ /* 0x000f220000000800 */
[----:B------:R-:W-:Y:S02]  /*5ab0*/  SHF.R.U32.HI R5, RZ, R22, R5 ;  /* 0x00000016ff057219 */ /* 0x000fe40000011605 */
[----:B-1----:R-:W-:-:S05]  /*5ac0*/  ISETP.NE.U32.AND P0, PT, R14, RZ, PT ;  /* 0x000000ff0e00720c */ /* 0x002fca0003f05070 */
[----:B------:R-:W1:Y:S01]  /*5ad0*/  LDC R24, c[0x0][0x8e0] ;  /* 0x00023800ff187b82 */ /* 0x000e620000000800 */
[----:B------:R-:W-:Y:S02]  /*5ae0*/  ISETP.NE.AND.EX P0, PT, R15, RZ, PT, P0 ;  /* 0x000000ff0f00720c */ /* 0x000fe40003f05300 */
[----:B---3--:R-:W-:-:S05]  /*5af0*/  SHF.R.U64 R23, R26, R6, R5 ;  /* 0x000000061a177219 */ /* 0x008fca0000001205 */
[----:B------:R-:W3:Y:S01]  /*5b00*/  LDC R22, c[0x0][0x8b8] ;  /* 0x00022e00ff167b82 */ /* 0x000ee20000000800 */
[----:B------:R-:W-:-:S04]  /*5b10*/  SHF.R.U32.HI R4, RZ, R6, R5 ;  /* 0x00000006ff047219 */ /* 0x000fc80000011605 */
[-CC-:B--2---:R-:W-:Y:S02]  /*5b20*/  SHF.R.U64 R21, R23, R27.reuse, R4.reuse ;  /* 0x0000001b17157219 */ /* 0x184fe40000001204 */
[----:B------:R-:W-:Y:S01]  /*5b30*/  SHF.R.U32.HI R27, RZ, R27, R4 ;  /* 0x0000001bff1b7219 */ /* 0x000fe20000011604 */
[----:B------:R-:W2:Y:S02]  /*5b40*/  LDC R20, c[0x0][0x8a8] ;  /* 0x00022a00ff147b82 */ /* 0x000ea40000000800 */
[----:B------:R-:W-:Y:S02]  /*5b50*/  IMAD.MOV.U32 R4, RZ, RZ, R21 ;  /* 0x000000ffff047224 */ /* 0x000fe400078e0015 */
[----:B------:R-:W-:Y:S01]  /*5b60*/  IMAD.MOV.U32 R5, RZ, RZ, R27 ;  /* 0x000000ffff057224 */ /* 0x000fe200078e001b */
[----:B----4-:R-:W-:Y:S06]  /*5b70*/  @!P0 BRA `(.L_x_107) ;  /* 0x0000000000288947 */ /* 0x010fec0003800000 */
[----:B------:R-:W4:Y:S02]  /*5b80*/  LDC R4, c[0x0][0x8f4] ;  /* 0x00023d00ff047b82 */ /* 0x000f240000000800 */
[----:B----4-:R-:W-:-:S05]  /*5b90*/  IADD3 R5, P0, R21, R4, RZ ;  /* 0x0000000415057210 */ /* 0x010fca0007f1e0ff */
[----:B------:R-:W-:-:S04]  /*5ba0*/  IMAD.X R27, RZ, RZ, R27, P0 ;  /* 0x000000ffff1b7224 */ /* 0x000fc800000e061b */
[----:B------:R-:W-:-:S04]  /*5bb0*/  IMAD.WIDE.U32 R6, R27, R14, RZ ;  /* 0x0000000e1b067225 */ /* 0x000fc800078e00ff */
[----:B------:R-:W-:-:S04]  /*5bc0*/  IMAD.WIDE.U32 R6, P0, R5, R15, R6 ;  /* 0x0000000f05067225 */ /* 0x000fc80007800006 */
[----:B------:R-:W-:-:S04]  /*5bd0*/  IMAD.WIDE.U32 R4, R5, R14, RZ ;  /* 0x0000000e05047225 */ /* 0x000fc800078e00ff */
[----:B------:R-:W-:Y:S01]  /*5be0*/  IMAD.MOV.U32 R4, RZ, RZ, R7 ;  /* 0x000000ffff047224 */ /* 0x000fe200078e0007 */
[----:B------:R-:W-:Y:S01]  /*5bf0*/  IADD3 RZ, P1, R5, R6, RZ ;  /* 0x0000000605ff7210 */ /* 0x000fe20007f3e0ff */
[----:B------:R-:W-:-:S04]  /*5c00*/  IMAD.X R5, RZ, RZ, RZ, P0 ;  /* 0x000000ffff057224 */ /* 0x000fc800000e06ff */
[----:B------:R-:W-:-:S08]  /*5c10*/  IMAD.WIDE.U32.X R4, R27, R15, R4, P1 ;  /* 0x0000000f1b047225 */ /* 0x000fd000008e0404 */
.L_x_107:
[----:B------:R-:W-:Y:S01]  /*5c20*/  SHF.R.U64 R25, R4, R25, R5 ;  /* 0x0000001904197219 */ /* 0x000fe20000001205 */
[----:B------:R-:W-:Y:S01]  /*5c30*/  IMAD.MOV.U32 R6, RZ, RZ, R18 ;  /* 0x000000ffff067224 */ /* 0x000fe200078e0012 */
[----:B------:R-:W-:Y:S02]  /*5c40*/  LOP3.LUT R4, R23, R12, RZ, 0xc0, !PT ;  /* 0x0000000c17047212 */ /* 0x000fe400078ec0ff */
[----:B------:R-:W-:Y:S01]  /*5c50*/  LOP3.LUT R26, R26, R11, RZ, 0xc0, !PT ;  /* 0x0000000b1a1a7212 */ /* 0x000fe200078ec0ff */
[----:B------:R-:W-:Y:S02]  /*5c60*/  IMAD.MOV R5, RZ, RZ, -R25 ;  /* 0x000000ffff057224 */ /* 0x000fe400078e0a19 */
[----:B------:R-:W-:Y:S02]  /*5c70*/  IMAD R4, R9, R25, R4 ;  /* 0x0000001909047224 */ /* 0x000fe400078e0204 */
[----:B-1----:R-:W-:Y:S02]  /*5c80*/  IMAD R21, R5, R24, R21 ;  /* 0x0000001805157224 */ /* 0x002fe400078e0215 */
[----:B---3--:R-:W-:-:S02]  /*5c90*/  IMAD R13, R4, R22, R13 ;  /* 0x00000016040d7224 */ /* 0x008fc400078e020d */
[----:B--2---:R-:W-:Y:S02]  /*5ca0*/  IMAD R20, R21, R20, R26 ;  /* 0x0000001415147224 */ /* 0x004fe400078e021a */
[----:B------:R-:W-:-:S03]  /*5cb0*/  IMAD.MOV.U32 R4, RZ, RZ, 0x1 ;  /* 0x00000001ff047424 */ /* 0x000fc600078e00ff */
[----:B------:R-:W-:Y:S02]  /*5cc0*/  SEL R7, R20, R13, !P2 ;  /* 0x0000000d14077207 */ /* 0x000fe40005000000 */
[----:B------:R-:W-:-:S07]  /*5cd0*/  SEL R13, R13, R20, !P2 ;  /* 0x000000140d0d7207 */ /* 0x000fce0005000000 */
.L_x_105:
[----:B------:R-:W-:-:S13]  /*5ce0*/  LOP3.LUT P0, RZ, R4, 0xff, RZ, 0xc0, !PT ;  /* 0x000000ff04ff7812 */ /* 0x000fda000780c0ff */
[----:B------:R-:W-:Y:S05]  /*5cf0*/  @P0 BRA `(.L_x_108) ;  /* 0xfffffff000f00947 */ /* 0x000fea000383ffff */
.L_x_88:
[----:B------:R-:W-:-:S13]  /*5d00*/  ELECT P0, URZ, PT ;  /* 0x00000000003f782f */ /* 0x000fda0003800000 */
[----:B------:R-:W-:Y:S05]  /*5d10*/  @!P0 BRA `(.L_x_11) ;  /* 0x0000001400108947 */ /* 0x000fea0003800000 */
[----:B------:R-:W-:-:S04]  /*5d20*/  LOP3.LUT R19, R19, 0x2, RZ, 0xfc, !PT ;  /* 0x0000000213137812 */ /* 0x000fc800078efcff */
[----:B------:R-:W-:-:S13]  /*5d30*/  ISETP.NE.AND P1, PT, R19, 0x3, PT ;  /* 0x000000031300780c */ /* 0x000fda0003f25270 */
[----:B------:R-:W-:Y:S05]  /*5d40*/  @!P1 BRA `(.L_x_109) ;  /* 0x0000000000049947 */ /* 0x000fea0003800000 */
[----:B------:R-:W-:Y:S01]  /*5d50*/  BPT.TRAP 0x1 ;  /* 0x000000040000795c */ /* 0x000fe20000300000 */
.L_x_109:
[----:B------:R-:W-:Y:S01]  /*5d60*/  IMAD.U32 R7, RZ, RZ, UR42 ;  /* 0x0000002aff077e24 */ /* 0x000fe2000f8e00ff */
[----:B------:R-:W-:Y:S01]  /*5d70*/  MOV R0, 0x400 ;  /* 0x0000040000007802 */ /* 0x000fe20000000f00 */
[----:B------:R-:W-:-:S03]  /*5d80*/  IMAD.U32 R2, RZ, RZ, UR4 ;  /* 0x00000004ff027e24 */ /* 0x000fc6000f8e00ff */
[----:B------:R-:W-:Y:S02]  /*5d90*/  LEA R7, R7, R0, 0x18 ;  /* 0x0000000007077211 */ /* 0x000fe400078ec0ff */
[----:B------:R-:W-:-:S03]  /*5da0*/  SHF.L.U32 R0, R8, 0x1f, RZ ;  /* 0x0000001f08007819 */ /* 0x000fc600000006ff */
[----:B--2--5:R-:W-:-:S04]  /*5db0*/  IMAD R3, R2, 0x8, R7 ;  /* 0x0000000802037824 */ /* 0x024fc800078e0207 */
[----:B------:R-:W2:Y:S02]  /*5dc0*/  SYNCS.PHASECHK.TRANS64.TRYWAIT P0, [R3+URZ+0x98], R0 ;  /* 0x00009800030075a7 */ /* 0x000ea4000800017f */
[----:B--2---:R-:W-:Y:S05]  /*5dd0*/  @!P0 BRA `(.L_x_110) ;  /* 0x0000001400848947 */ /* 0x004fea0003800000 */
.L_x_142:
[----:B------:R-:W-:Y:S05]  /*5de0*/  @!P1 BRA `(.L_x_111) ;  /* 0x0000000000049947 */ /* 0x000fea0003800000 */
[----:B------:R-:W-:Y:S01]  /*5df0*/  BPT.TRAP 0x1 ;  /* 0x000000040000795c */ /* 0x000fe20000300000 */
.L_x_111:
[----:B------:R-:W-:-:S04]  /*5e00*/  UIADD3 UR5, UR4, 0x1, URZ ;  /* 0x0000000104057890 */ /* 0x000fc8000fffe03f */
[----:B------:R-:W-:Y:S02]  /*5e10*/  UISETP.NE.AND UP0, UPT, UR5, 0x3, UPT ;  /* 0x000000030500788c */ /* 0x000fe4000bf05270 */
[----:B------:R-:W-:Y:S02]  /*5e20*/  IMAD.U32 R2, RZ, RZ, UR5 ;  /* 0x00000005ff027e24 */ /* 0x000fe4000f8e00ff */
[----:B------:R-:W-:Y:S02]  /*5e30*/  USEL UR5, URZ, 0x1, UP0 ;  /* 0x000000013f057887 */ /* 0x000fe40008000000 */
[----:B------:R-:W-:-:S04]  /*5e40*/  PLOP3.LUT P0, PT, PT, PT, UP0, 0x80, 0x0 ;  /* 0x000000000000781c */ /* 0x000fc80003f0f008 */
[----:B------:R-:W-:Y:S02]  /*5e50*/  SEL R2, R2, RZ, P0 ;  /* 0x000000ff02027207 */ /* 0x000fe40000000000 */
[----:B--2---:R-:W-:-:S03]  /*5e60*/  LOP3.LUT R3, R8, UR5, RZ, 0x3c, !PT ;  /* 0x0000000508037c12 */ /* 0x004fc6000f8e3cff */
[----:B-1----:R-:W-:Y:S01]  /*5e70*/  IMAD R5, R2, 0x8, R7 ;  /* 0x0000000802057824 */ /* 0x002fe200078e0207 */
[----:B------:R-:W-:-:S04]  /*5e80*/  SHF.L.U32 R0, R3, 0x1f, RZ ;  /* 0x0000001f03007819 */ /* 0x000fc800000006ff */
[----:B------:R-:W1:Y:S02]  /*5e90*/  SYNCS.PHASECHK.TRANS64.TRYWAIT P0, [R5+URZ+0x98], R0 ;  /* 0x00009800050075a7 */ /* 0x000e64000800017f */
[----:B-1----:R-:W-:Y:S05]  /*5ea0*/  @!P0 BRA `(.L_x_112) ;  /* 0x0000001400648947 */ /* 0x002fea0003800000 */
.L_x_143:
[----:B------:R-:W-:Y:S05]  /*5eb0*/  @!P1 BRA `(.L_x_113) ;  /* 0x0000000000049947 */ /* 0x000fea0003800000 */
[----:B------:R-:W-:Y:S01]  /*5ec0*/  BPT.TRAP 0x1 ;  /* 0x000000040000795c */ /* 0x000fe20000300000 */
.L_x_113:
[----:B-1----:R-:W-:-:S05]  /*5ed0*/  VIADD R0, R2, 0x1 ;  /* 0x0000000102007836 */ /* 0x002fca0000000000 */
[----:B------:R-:W-:-:S04]  /*5ee0*/  ISETP.NE.AND P0, PT, R0, 0x3, PT ;  /* 0x000000030000780c */ /* 0x000fc80003f05270 */
[----:B------:R-:W-:Y:S02]  /*5ef0*/  SEL R2, RZ, 0x1, P0 ;  /* 0x00000001ff027807 */ /* 0x000fe40000000000 */
[----:B------:R-:W-:Y:S02]  /*5f00*/  SEL R0, R0, RZ, P0 ;  /* 0x000000ff00007207 */ /* 0x000fe40000000000 */
[----:B------:R-:W-:-:S03]  /*5f10*/  LOP3.LUT R2, R3, R2, RZ, 0x3c, !PT ;  /* 0x0000000203027212 */ /* 0x000fc600078e3cff */
[----:B------:R-:W-:Y:S01]  /*5f20*/  IMAD R3, R0, 0x8, R7 ;  /* 0x0000000800037824 */ /* 0x000fe200078e0207 */
[----:B------:R-:W-:-:S07]  /*5f30*/  SHF.L.U32 R0, R2, 0x1f, RZ ;  /* 0x0000001f02007819 */ /* 0x000fce00000006ff */
.L_x_114:
[----:B-1----:R1:W2:Y:S02]  /*5f40*/  SYNCS.PHASECHK.TRANS64.TRYWAIT P0, [R3+URZ+0x98], R0 ;  /* 0x00009800030075a7 */ /* 0x0022a4000800017f */
[----:B--2---:R-:W-:Y:S05]  /*5f50*/  @!P0 NANOSLEEP.SYNCS 0x989680 ;  /* 0x009896800000895d */ /* 0x004fea0003900000 */
[----:B------:R-:W2:Y:S02]  /*5f60*/  @!P0 SYNCS.PHASECHK.TRANS64 P0, [R3+URZ+0x98], R0 ;  /* 0x00009800030085a7 */ /* 0x000ea4000800007f */
[----:B--2---:R-:W-:Y:S05]  /*5f70*/  @P0 BRA `(.L_x_11) ;  /* 0x0000001000780947 */ /* 0x004fea0003800000 */
[----:B------:R-:W-:Y:S05]  /*5f80*/  BRA `(.L_x_114) ;  /* 0xfffffffc00ec7947 */ /* 0x000fea000383ffff */
.L_x_83:
[----:B------:R-:W-:Y:S01]  /*5f90*/  LOP3.LUT P0, RZ, R10, 0xff, RZ, 0xc0, !PT ;  /* 0x000000ff0aff7812 */ /* 0x000fe2000780c0ff */
[----:B------:R-:W-:Y:S02]  /*5fa0*/  IMAD.MOV.U32 R3, RZ, RZ, 0x1 ;  /* 0x00000001ff037424 */ /* 0x000fe400078e00ff */
[----:B------:R-:W-:-:S10]  /*5fb0*/  IMAD.MOV.U32 R0, RZ, RZ, RZ ;  /* 0x000000ffff007224 */ /* 0x000fd400078e00ff */
[----:B------:R-:W-:Y:S05]  /*5fc0*/  @!P0 BRA `(.L_x_115) ;  /* 0x0000000c00208947 */ /* 0x000fea0003800000 */
[----:B------:R-:W1:Y:S01]  /*5fd0*/  LDC R0, c[0x0][0x28c] ;  /* 0x0000a300ff007b82 */ /* 0x000e620000000800 */
[C---:B------:R-:W-:Y:S01]  /*5fe0*/  LOP3.LUT P2, RZ, R18.reuse, 0x7f, RZ, 0xc0, !PT ;  /* 0x0000007f12ff7812 */ /* 0x040fe2000784c0ff */
[----:B------:R-:W-:Y:S01]  /*5ff0*/  ULDC UR5, c[0x0][0x900] ;  /* 0x0002400000057ab9 */ /* 0x000fe20000000800 */
[----:B------:R-:W-:Y:S01]  /*6000*/  LOP3.LUT P0, RZ, R18, 0x1f, RZ, 0xc0, !PT ;  /* 0x0000001f12ff7812 */ /* 0x000fe2000780c0ff */
[----:B------:R-:W-:Y:S01]  /*6010*/  UMOV UR6, 0xffffffff ;  /* 0xffffffff00067882 */ /* 0x000fe20000000000 */
[----:B------:R-:W-:Y:S01]  /*6020*/  BSSY B0, `(.L_x_115) ;  /* 0x00000c2000007945 */ /* 0x000fe20003800000 */
[----:B------:R-:W-:Y:S01]  /*6030*/  USHF.L.U32 UR6, UR6, UR5, URZ ;  /* 0x0000000506067299 */ /* 0x000fe2000800063f */
[----:B------:R-:W-:Y:S01]  /*6040*/  IMAD.MOV.U32 R10, RZ, RZ, 0x1 ;  /* 0x00000001ff0a7424 */ /* 0x000fe200078e00ff */
[----:B------:R-:W-:Y:S01]  /*6050*/  LOP3.LUT R18, R22, 0x2, RZ, 0xfc, !PT ;  /* 0x0000000216127812 */ /* 0x000fe200078efcff */
[----:B------:R-:W-:Y:S01]  /*6060*/  ULDC UR4, c[0x0][0x8a8] ;  /* 0x00022a0000047ab9 */ /* 0x000fe20000000800 */
[----:B------:R-:W-:Y:S01]  /*6070*/  PLOP3.LUT P0, PT, P0, P2, PT, 0x8a, 0x0 ;  /* 0x000000000000781c */ /* 0x000fe20000705172 */
[----:B------:R-:W-:Y:S01]  /*6080*/  UMOV UR7, 0x1 ;  /* 0x0000000100077882 */ /* 0x000fe20000000000 */
[----:B------:R-:W-:-:S02]  /*6090*/  UIADD3 UR15, UR4, -0x1, URZ ;  /* 0xffffffff040f7890 */ /* 0x000fc4000fffe03f */
[----:B------:R-:W-:Y:S02]  /*60a0*/  USHF.L.U32 UR17, UR7, UR5, URZ ;  /* 0x0000000507117299 */ /* 0x000fe4000800063f */
[----:B------:R-:W-:Y:S01]  /*60b0*/  ULOP3.LUT UR16, URZ, UR6, URZ, 0x33, !UPT ;  /* 0x000000063f107292 */ /* 0x000fe2000f8e333f */
[----:B------:R-:W-:Y:S01]  /*60c0*/  ULDC.64 UR20, c[0x0][0x198] ;  /* 0x0000660000147ab9 */ /* 0x000fe20000000a00 */
[----:B-1----:R-:W-:-:S05]  /*60d0*/  VIADD R0, R0, 0x3f ;  /* 0x0000003f00007836 */ /* 0x002fca0000000000 */
[----:B------:R-:W-:-:S04]  /*60e0*/  SHF.R.S32.HI R3, RZ, 0x1f, R0 ;  /* 0x0000001fff037819 */ /* 0x000fc80000011400 */
[----:B------:R-:W-:Y:S01]  /*60f0*/  LEA.HI R3, R3, R0, RZ, 0x6 ;  /* 0x0000000003037211 */ /* 0x000fe200078f30ff */
[----:B------:R-:W-:-:S03]  /*6100*/  IMAD.MOV.U32 R0, RZ, RZ, RZ ;  /* 0x000000ffff007224 */ /* 0x000fc600078e00ff */
[----:B------:R-:W-:Y:S01]  /*6110*/  SHF.R.S32.HI R11, RZ, 0x6, R3 ;  /* 0x00000006ff0b7819 */ /* 0x000fe20000011403 */
[----:B------:R-:W-:-:S04]  /*6120*/  IMAD.MOV.U32 R3, RZ, RZ, 0x1 ;  /* 0x00000001ff037424 */ /* 0x000fc800078e00ff */
[----:B------:R-:W-:-:S07]  /*6130*/  VIADD R12, R11, 0x1 ;  /* 0x000000010b0c7836 */ /* 0x000fce0000000000 */
.L_x_127:
[----:B------:R-:W-:-:S03]  /*6140*/  UMOV UR4, 0xffffffff ;  /* 0xffffffff00047882 */ /* 0x000fc60000000000 */
[----:B------:R-:W-:Y:S05]  /*6150*/  BRA.DIV UR4, `(.L_x_116) ;  /* 0x0000001204cc7947 */ /* 0x000fea000b800000 */
[----:B------:R-:W-:-:S13]  /*6160*/  ELECT P6, URZ, PT ;  /* 0x00000000003f782f */ /* 0x000fda00038c0000 */
.L_x_146:
[----:B------:R-:W1:Y:S01]  /*6170*/  LDC R4, c[0x0][0x28c] ;  /* 0x0000a300ff047b82 */ /* 0x000e620000000800 */
[----:B------:R-:W-:Y:S01]  /*6180*/  BSSY B1, `(.L_x_117) ;  /* 0x0000037000017945 */ /* 0x000fe20003800000 */
[----:B-1----:R-:W-:-:S13]  /*6190*/  ISETP.LT.OR P6, PT, R4, 0x1, !P6 ;  /* 0x000000010400780c */ /* 0x002fda00077c1670 */
[----:B------:R-:W-:Y:S05]  /*61a0*/  @P6 BRA `(.L_x_118) ;  /* 0x0000000000d06947 */ /* 0x000fea0003800000 */
[----:B------:R-:W-:Y:S02]  /*61b0*/  IMAD.SHL.U32 R14, R7, 0x40, RZ ;  /* 0x00000040070e7824 */ /* 0x000fe400078e00ff */
[----:B------:R-:W-:Y:S02]  /*61c0*/  IMAD.SHL.U32 R13, R13, 0x80, RZ ;  /* 0x000000800d0d7824 */ /* 0x000fe400078e00ff */
[----:B------:R-:W-:Y:S02]  /*61d0*/  IMAD.MOV.U32 R19, RZ, RZ, RZ ;  /* 0x000000ffff137224 */ /* 0x000fe400078e00ff */
[----:B------:R-:W-:Y:S02]  /*61e0*/  IMAD.MOV.U32 R4, RZ, RZ, R12 ;  /* 0x000000ffff047224 */ /* 0x000fe400078e000c */
[----:B------:R-:W-:Y:S02]  /*61f0*/  IMAD.MOV.U32 R5, RZ, RZ, R3 ;  /* 0x000000ffff057224 */ /* 0x000fe400078e0003 */
[----:B------:R-:W-:-:S07]  /*6200*/  IMAD.MOV.U32 R7, RZ, RZ, R0 ;  /* 0x000000ffff077224 */ /* 0x000fce00078e0000 */
.L_x_122:
[----:B------:R-:W1:Y:S01]  /*6210*/  S2R R9, SR_CgaCtaId ;  /* 0x0000000000097919 */ /* 0x000e620000008800 */
[----:B------:R-:W-:-:S04]  /*6220*/  MOV R8, 0x400 ;  /* 0x0000040000087802 */ /* 0x000fc80000000f00 */
[----:B-1----:R-:W-:Y:S02]  /*6230*/  LEA R20, R9, R8, 0x18 ;  /* 0x0000000809147211 */ /* 0x002fe400078ec0ff */
[----:B------:R-:W-:Y:S01]  /*6240*/  SHF.L.U32 R8, R5, 0x1f, RZ ;  /* 0x0000001f05087819 */ /* 0x000fe200000006ff */
[----:B------:R-:W1:Y:S02]  /*6250*/  @!P2 LDC R9, c[0x0][0x500] ;  /* 0x00014000ff09ab82 */ /* 0x000e640000000800 */
[----:B------:R-:W-:-:S04]  /*6260*/  IMAD R15, R7, 0x8, R20 ;  /* 0x00000008070f7824 */ /* 0x000fc800078e0214 */
[----:B------:R-:W2:Y:S02]  /*6270*/  SYNCS.PHASECHK.TRANS64.TRYWAIT P1, [R15+URZ+0x40], R8 ;  /* 0x000040080f0075a7 */ /* 0x000ea4000802017f */
[----:B--2---:R-:W-:Y:S05]  /*6280*/  @!P1 BRA `(.L_x_119) ;  /* 0x0000001000a09947 */ /* 0x004fea0003800000 */
.L_x_147:
[----:B--2---:R-:W-:Y:S01]  /*6290*/  PRMT R8, R18, 0x9910, RZ ;  /* 0x0000991012087816 */ /* 0x004fe200000000ff */
[----:B-1----:R1:W-:Y:S03]  /*62a0*/  @!P2 SYNCS.ARRIVE.TRANS64 RZ, [R15+URZ], R9 ;  /* 0x000000090fffa9a7 */ /* 0x0023e6000800003f */
[----:B------:R-:W-:-:S13]  /*62b0*/  ISETP.NE.AND P1, PT, R8, 0x2, PT ;  /* 0x000000020800780c */ /* 0x000fda0003f25270 */
[----:B-1----:R-:W-:Y:S05]  /*62c0*/  @P1 BRA `(.L_x_120) ;  /* 0x0000000000041947 */ /* 0x002fea0003800000 */
[----:B------:R-:W-:Y:S01]  /*62d0*/  BPT.TRAP 0x1 ;  /* 0x000000040000795c */ /* 0x000fe20000300000 */
.L_x_120:
[----:B------:R-:W-:Y:S05]  /*62e0*/  @P0 BRA `(.L_x_121) ;  /* 0x0000000000040947 */ /* 0x000fea0003800000 */
[----:B------:R-:W-:Y:S01]  /*62f0*/  BPT.TRAP 0x1 ;  /* 0x000000040000795c */ /* 0x000fe20000300000 */
.L_x_121:
[--C-:B------:R-:W-:Y:S01]  /*6300*/  IMAD R8, R7, 0x4000, R20.reuse ;  /* 0x0000400007087824 */ /* 0x100fe200078e0214 */
[----:B------:R-:W-:Y:S01]  /*6310*/  R2UR UR9, R15 ;  /* 0x000000000f0972ca */ /* 0x000fe200000e0000 */
[C---:B------:R-:W-:Y:S01]  /*6320*/  IMAD R20, R7.reuse, 0x2000, R20 ;  /* 0x0000200007147824 */ /* 0x040fe200078e0214 */
[----:B------:R-:W-:Y:S01]  /*6330*/  UIADD3 UR4, UP0, UR20, 0xf0, URZ ;  /* 0x000000f014047890 */ /* 0x000fe2000ff1e03f */
[----:B------:R-:W-:Y:S01]  /*6340*/  VIADD R4, R4, 0xffffffff ;  /* 0xffffffff04047836 */ /* 0x000fe20000000000 */
[----:B------:R-:W-:Y:S01]  /*6350*/  R2UR UR5, R8 ;  /* 0x00000000080572ca */ /* 0x000fe200000e0000 */
[----:B------:R-:W-:Y:S01]  /*6360*/  UIADD3 UR22, UP1, UR20, 0x1f0, URZ ;  /* 0x000001f014167890 */ /* 0x000fe2000ff3e03f */
[----:B------:R-:W-:Y:S01]  /*6370*/  R2UR UR8, R20 ;  /* 0x00000000140872ca */ /* 0x000fe200000e0000 */
[----:B------:R-:W-:Y:S01]  /*6380*/  VIADD R7, R7, 0x1 ;  /* 0x0000000107077836 */ /* 0x000fe20000000000 */
[----:B------:R-:W-:Y:S01]  /*6390*/  R2UR UR11, R13 ;  /* 0x000000000d0b72ca */ /* 0x000fe200000e0000 */
[----:B------:R-:W-:Y:S01]  /*63a0*/  UIADD3.X UR23, URZ, UR21, URZ, UP1, !UPT ;  /* 0x000000153f177290 */ /* 0x000fe20008ffe43f */
[C---:B------:R-:W-:Y:S01]  /*63b0*/  R2UR UR10, R19.reuse ;  /* 0x00000000130a72ca */ /* 0x040fe200000e0000 */
[----:B------:R-:W-:Y:S01]  /*63c0*/  UMOV UR6, 0x0 ;  /* 0x0000000000067882 */ /* 0x000fe20000000000 */
[----:B------:R-:W-:Y:S01]  /*63d0*/  R2UR UR12, R6 ;  /* 0x00000000060c72ca */ /* 0x000fe200000e0000 */
[----:B------:R-:W-:Y:S01]  /*63e0*/  UMOV UR7, 0x10000000 ;  /* 0x1000000000077882 */ /* 0x000fe20000000000 */
[----:B------:R-:W-:Y:S01]  /*63f0*/  R2UR UR18, R14 ;  /* 0x000000000e1272ca */ /* 0x000fe200000e0000 */
[----:B------:R-:W-:Y:S01]  /*6400*/  VIADD R19, R19, 0x40 ;  /* 0x0000004013137836 */ /* 0x000fe20000000000 */
[----:B------:R-:W-:Y:S01]  /*6410*/  ISETP.GT.AND P3, PT, R4, 0x1, PT ;  /* 0x000000010400780c */ /* 0x000fe20003f64270 */
[----:B------:R-:W-:Y:S01]  /*6420*/  UIADD3 UR13, UR5, 0x6400, URZ ;  /* 0x00006400050d7890 */ /* 0x000fe2000fffe03f */
[----:B------:R-:W-:Y:S01]  /*6430*/  ISETP.NE.AND P1, PT, R7, 0x8, PT ;  /* 0x000000080700780c */ /* 0x000fe20003f25270 */
[----:B------:R-:W-:-:S02]  /*6440*/  UIADD3.X UR5, URZ, UR21, URZ, UP0, !UPT ;  /* 0x000000153f057290 */ /* 0x000fc400087fe43f */
[----:B------:R-:W-:Y:S01]  /*6450*/  UIADD3 UR14, UR8, 0x26400, URZ ;  /* 0x00026400080e7890 */ /* 0x000fe2000fffe03f */
[----:B------:R-:W-:Y:S02]  /*6460*/  SEL R8, RZ, 0x1, P1 ;  /* 0x00000001ff087807 */ /* 0x000fe40000800000 */
[----:B------:R-:W-:Y:S01]  /*6470*/  UMOV UR8, UR13 ;  /* 0x0000000d00087c82 */ /* 0x000fe20008000000 */
[----:B------:R-:W-:Y:S02]  /*6480*/  SEL R7, R7, RZ, P1 ;  /* 0x000000ff07077207 */ /* 0x000fe40000800000 */
[----:B------:R-:W-:Y:S01]  /*6490*/  LOP3.LUT R5, R5, R8, RZ, 0x3c, !PT ;  /* 0x0000000805057212 */ /* 0x000fe200078e3cff */
[----:B------:R1:W-:Y:S02]  /*64a0*/  UTMALDG.3D [UR8], [UR4], desc[UR6] ;  /* 0x00000608040075b4 */ /* 0x0003e40008011000 */
[----:B-1----:R-:W-:Y:S01]  /*64b0*/  UMOV UR8, UR14 ;  /* 0x0000000e00087c82 */ /* 0x002fe20008000000 */
[----:B------:R-:W-:-:S02]  /*64c0*/  UMOV UR11, UR18 ;  /* 0x00000012000b7c82 */ /* 0x000fc40008000000 */
[----:B------:R1:W-:Y:S02]  /*64d0*/  UTMALDG.3D [UR8], [UR22], desc[UR6] ;  /* 0x00000608160075b4 */ /* 0x0003e40008011000 */
[----:B-1----:R-:W-:Y:S05]  /*64e0*/  @P3 BRA `(.L_x_122) ;  /* 0xfffffffc00483947 */ /* 0x002fea000383ffff */
.L_x_118:
[----:B------:R-:W-:Y:S05]  /*64f0*/  BSYNC B1 ;  /* 0x0000000000017941 */ /* 0x000fea0003800000 */
.L_x_117:
[----:B------:R-:W-:Y:S01]  /*6500*/  LOP3.LUT P3, RZ, R10, 0xff, RZ, 0xc0, !PT ;  /* 0x000000ff0aff7812 */ /* 0x000fe2000786c0ff */
[----:B------:R-:W-:Y:S01]  /*6510*/  IMAD.IADD R0, R11, 0x1, R0 ;  /* 0x000000010b007824 */ /* 0x000fe200078e0200 */
[----:B------:R-:W-:Y:S01]  /*6520*/  IADD3 R16, P4, R16, UR52, RZ ;  /* 0x0000003410107c10 */ /* 0x000fe2000ff9e0ff */
[----:B------:R-:W-:Y:S01]  /*6530*/  ULDC.64 UR4, c[0x0][0x8f8] ;  /* 0x00023e0000047ab9 */ /* 0x000fe20000000a00 */
[----:B------:R-:W-:Y:S01]  /*6540*/  BSSY B1, `(.L_x_123) ;  /* 0x000006d000017945 */ /* 0x000fe20003800000 */
[----:B------:R-:W-:Y:S01]  /*6550*/  IMAD.MOV.U32 R13, RZ, RZ, -0x1 ;  /* 0xffffffffff0d7424 */ /* 0x000fe200078e00ff */
[----:B------:R-:W-:Y:S01]  /*6560*/  SHF.R.U32.HI R4, RZ, 0x3, R0 ;  /* 0x00000003ff047819 */ /* 0x000fe20000011600 */
[----:B------:R-:W-:Y:S01]  /*6570*/  IMAD.MOV.U32 R7, RZ, RZ, -0x1 ;  /* 0xffffffffff077424 */ /* 0x000fe200078e00ff */
[----:B------:R-:W-:Y:S02]  /*6580*/  ISETP.GT.U32.AND P1, PT, R0, 0x7, PT ;  /* 0x000000070000780c */ /* 0x000fe40003f24070 */
[----:B------:R-:W-:-:S02]  /*6590*/  LOP3.LUT R4, R4, 0x1, RZ, 0xc0, !PT ;  /* 0x0000000104047812 */ /* 0x000fc400078ec0ff */
[----:B------:R-:W-:Y:S01]  /*65a0*/  ISETP.LT.U32.AND P1, PT, R11, 0x8, P1 ;  /* 0x000000080b00780c */ /* 0x000fe20000f21070 */
[----:B------:R-:W1:Y:S01]  /*65b0*/  @P3 S2R R6, SR_CgaCtaId ;  /* 0x0000000000063919 */ /* 0x000e620000008800 */
[----:B------:R-:W-:Y:S02]  /*65c0*/  @P3 MOV R5, 0x400 ;  /* 0x0000040000053802 */ /* 0x000fe40000000f00 */
[----:B------:R-:W-:Y:S02]  /*65d0*/  IADD3.X R17, R17, UR41, RZ, P4, !PT ;  /* 0x0000002911117c10 */ /* 0x000fe4000a7fe4ff */
[----:B------:R-:W-:Y:S02]  /*65e0*/  ISETP.GE.U32.AND P4, PT, R16, UR4, PT ;  /* 0x0000000410007c0c */ /* 0x000fe4000bf86070 */
[----:B------:R-:W-:Y:S02]  /*65f0*/  LOP3.LUT R0, R0, 0x7, RZ, 0xc0, !PT ;  /* 0x0000000700007812 */ /* 0x000fe400078ec0ff */
[----:B------:R-:W-:-:S02]  /*6600*/  PRMT R10, RZ, 0x7610, R10 ;  /* 0x00007610ff0a7816 */ /* 0x000fc4000000000a */
[----:B-1----:R-:W-:Y:S01]  /*6610*/  @P3 LEA R5, R6, R5, 0x18 ;  /* 0x0000000506053211 */ /* 0x002fe200078ec0ff */
[----:B------:R-:W-:-:S03]  /*6620*/  IMAD.MOV.U32 R6, RZ, RZ, -0x1 ;  /* 0xffffffffff067424 */ /* 0x000fc600078e00ff */
[----:B------:R1:W-:Y:S01]  /*6630*/  @P3 SYNCS.ARRIVE.TRANS64.A1T0 RZ, [R5+URZ+0xb8], RZ ;  /* 0x0000b8ff05ff39a7 */ /* 0x0003e2000810003f */
[----:B------:R-:W-:Y:S02]  /*6640*/  ISETP.NE.U32.AND P3, PT, R4, 0x1, PT ;  /* 0x000000010400780c */ /* 0x000fe40003f65070 */
[----:B------:R-:W-:Y:S02]  /*6650*/  SEL R4, RZ, 0x1, !P1 ;  /* 0x00000001ff047807 */ /* 0x000fe40004800000 */
[----:B------:R-:W-:Y:S02]  /*6660*/  ISETP.GE.U32.AND.EX P1, PT, R17, UR5, PT, P4 ;  /* 0x0000000511007c0c */ /* 0x000fe4000bf26140 */
[----:B------:R-:W-:-:S04]  /*6670*/  ISETP.GT.U32.AND P3, PT, R11, 0x7, !P3 ;  /* 0x000000070b00780c */ /* 0x000fc80005f64070 */
[----:B-1----:R-:W-:-:S04]  /*6680*/  SEL R5, RZ, 0x1, !P3 ;  /* 0x00000001ff057807 */ /* 0x002fc80005800000 */
[--C-:B------:R-:W-:Y:S02]  /*6690*/  LOP3.LUT R3, R5, R3, R4.reuse, 0x96, !PT ;  /* 0x0000000305037212 */ /* 0x100fe400078e9604 */
[----:B------:R-:W-:Y:S01]  /*66a0*/  PRMT R4, RZ, 0x7610, R4 ;  /* 0x00007610ff047816 */ /* 0x000fe20000000004 */
[----:B------:R-:W-:Y:S06]  /*66b0*/  @P1 BRA `(.L_x_124) ;  /* 0x0000000400541947 */ /* 0x000fec0003800000 */
[----:B------:R-:W-:Y:S01]  /*66c0*/  ULDC.64 UR4, c[0x0][0x8d0] ;  /* 0x0002340000047ab9 */ /* 0x000fe20000000a00 */
[----:B------:R-:W1:Y:S01]  /*66d0*/  S2R R14, SR_CTAID.X ;  /* 0x00000000000e7919 */ /* 0x000e620000002500 */
[----:B------:R-:W-:Y:S01]  /*66e0*/  ISETP.NE.U32.AND P1, PT, RZ, UR4, PT ;  /* 0x00000004ff007c0c */ /* 0x000fe2000bf25070 */
[----:B------:R-:W-:Y:S01]  /*66f0*/  ULDC UR7, c[0x0][0x8d8] ;  /* 0x0002360000077ab9 */ /* 0x000fe20000000800 */
[----:B------:R-:W-:Y:S01]  /*6700*/  IMAD.MOV.U32 R4, RZ, RZ, R16 ;  /* 0x000000ffff047224 */ /* 0x000fe200078e0010 */
[----:B------:R-:W2:Y:S01]  /*6710*/  S2R R13, SR_CTAID.Y ;  /* 0x00000000000d7919 */ /* 0x000ea20000002600 */
[----:B------:R-:W-:Y:S01]  /*6720*/  ISETP.NE.AND.EX P1, PT, RZ, UR5, PT, P1 ;  /* 0x00000005ff007c0c */ /* 0x000fe2000bf25310 */
[----:B------:R-:W-:-:S12]  /*6730*/  IMAD.MOV.U32 R5, RZ, RZ, R17 ;  /* 0x000000ffff057224 */ /* 0x000fd800078e0011 */
[----:B------:R-:W-:Y:S05]  /*6740*/  @!P1 BRA `(.L_x_125) ;  /* 0x0000000000289947 */ /* 0x000fea0003800000 */
[----:B------:R-:W-:Y:S02]  /*6750*/  ULDC UR6, c[0x0][0x8dc] ;  /* 0x0002370000067ab9 */ /* 0x000fe40000000800 */
[----:B------:R-:W-:-:S05]  /*6760*/  IADD3 R9, P1, R16, UR6, RZ ;  /* 0x0000000610097c10 */ /* 0x000fca000ff3e0ff */
[----:B------:R-:W-:-:S04]  /*6770*/  IMAD.X R15, RZ, RZ, R17, P1 ;  /* 0x000000ffff0f7224 */ /* 0x000fc800008e0611 */
[----:B------:R-:W-:-:S04]  /*6780*/  IMAD.WIDE.U32 R6, R15, UR4, RZ ;  /* 0x000000040f067c25 */ /* 0x000fc8000f8e00ff */
[----:B------:R-:W-:-:S04]  /*6790*/  IMAD.WIDE.U32 R6, P1, R9, UR5, R6 ;  /* 0x0000000509067c25 */ /* 0x000fc8000f820006 */
[----:B------:R-:W-:-:S04]  /*67a0*/  IMAD.WIDE.U32 R8, R9, UR4, RZ ;  /* 0x0000000409087c25 */ /* 0x000fc8000f8e00ff */
[----:B------:R-:W-:Y:S01]  /*67b0*/  IMAD.X R5, RZ, RZ, RZ, P1 ;  /* 0x000000ffff057224 */ /* 0x000fe200008e06ff */
[----:B------:R-:W-:Y:S01]  /*67c0*/  IADD3 RZ, P1, R9, R6, RZ ;  /* 0x0000000609ff7210 */ /* 0x000fe20007f3e0ff */
[----:B------:R-:W-:-:S04]  /*67d0*/  IMAD.MOV.U32 R4, RZ, RZ, R7 ;  /* 0x000000ffff047224 */ /* 0x000fc800078e0007 */
[----:B------:R-:W-:-:S08]  /*67e0*/  IMAD.WIDE.U32.X R4, R15, UR5, R4, P1 ;  /* 0x000000050f047c25 */ /* 0x000fd000088e0404 */
.L_x_125:
[--C-:B------:R-:W-:Y:S01]  /*67f0*/  SHF.R.U64 R8, R4, UR7, R5.reuse ;  /* 0x0000000704087c19 */ /* 0x100fe20008001205 */
[----:B------:R-:W-:Y:S01]  /*6800*/  ULDC.64 UR4, c[0x0][0x8c8] ;  /* 0x0002320000047ab9 */ /* 0x000fe20000000a00 */
[----:B------:R-:W-:Y:S01]  /*6810*/  SHF.R.U32.HI R4, RZ, UR7, R5 ;  /* 0x00000007ff047c19 */ /* 0x000fe20008011605 */
[----:B------:R-:W3:Y:S01]  /*6820*/  LDC R25, c[0x0][0x144] ;  /* 0x00005100ff197b82 */ /* 0x000ee20000000800 */
[----:B------:R-:W-:Y:S01]  /*6830*/  IADD3 R7, P1, RZ, -R8, RZ ;  /* 0x80000008ff077210 */ /* 0x000fe20007f3e0ff */
[----:B------:R-:W-:Y:S01]  /*6840*/  ULDC.64 UR8, c[0x0][0x8e8] ;  /* 0x00023a0000087ab9 */ /* 0x000fe20000000a00 */
[----:B-1----:R-:W-:Y:S01]  /*6850*/  I2FP.F32.U32 R9, R14 ;  /* 0x0000000e00097245 */ /* 0x002fe20000201000 */
[----:B------:R-:W-:Y:S02]  /*6860*/  ULDC UR6, c[0x0][0x8b0] ;  /* 0x00022c0000067ab9 */ /* 0x000fe40000000800 */
[----:B------:R-:W-:Y:S01]  /*6870*/  IMAD.X R4, RZ, RZ, ~R4, P1 ;  /* 0x000000ffff047224 */ /* 0x000fe200008e0e04 */
[----:B------:R-:W-:Y:S01]  /*6880*/  ISETP.NE.U32.AND P1, PT, RZ, UR8, PT ;  /* 0x00000008ff007c0c */ /* 0x000fe2000bf25070 */
[----:B------:R-:W1:Y:S02]  /*6890*/  LDC R20, c[0x0][0x148] ;  /* 0x00005200ff147b82 */ /* 0x000e640000000800 */
[----:B------:R-:W-:Y:S01]  /*68a0*/  IMAD R6, R4, UR4, RZ ;  /* 0x0000000404067c24 */ /* 0x000fe2000f8e02ff */
[----:B------:R-:W-:Y:S01]  /*68b0*/  ISETP.NE.AND.EX P1, PT, RZ, UR9, PT, P1 ;  /* 0x00000009ff007c0c */ /* 0x000fe2000bf25310 */
[----:B------:R-:W-:Y:S01]  /*68c0*/  IMAD.WIDE.U32 R4, R7, UR4, R16 ;  /* 0x0000000407047c25 */ /* 0x000fe2000f8e0010 */
[----:B------:R-:W-:-:S03]  /*68d0*/  ULDC UR4, c[0x0][0x150] ;  /* 0x0000540000047ab9 */ /* 0x000fc60000000800 */
[----:B------:R-:W-:Y:S02]  /*68e0*/  IMAD R7, R7, UR5, R6 ;  /* 0x0000000507077c24 */ /* 0x000fe4000f8e0206 */
[----:B------:R-:W-:Y:S01]  /*68f0*/  FMUL R6, R9, UR4 ;  /* 0x0000000409067c20 */ /* 0x000fe20008400000 */
[----:B------:R-:W-:Y:S01]  /*6900*/  ULDC UR4, c[0x0][0x8c0] ;  /* 0x0002300000047ab9 */ /* 0x000fe20000000800 */
[----:B------:R-:W-:Y:S01]  /*6910*/  ULDC UR5, c[0x0][0x154] ;  /* 0x0000550000057ab9 */ /* 0x000fe20000000800 */
[----:B------:R-:W-:-:S03]  /*6920*/  IMAD.IADD R5, R5, 0x1, R7 ;  /* 0x0000000105057824 */ /* 0x000fc600078e0207 */
[----:B------:R-:W4:Y:S02]  /*6930*/  F2I.U32.TRUNC.NTZ R6, R6 ;  /* 0x0000000600067305 */ /* 0x000f24000020f000 */
[----:B------:R-:W-:Y:S02]  /*6940*/  SHF.R.U64 R9, R4, UR4, R5 ;  /* 0x0000000404097c19 */ /* 0x000fe40008001205 */
[----:B--2---:R-:W-:-:S05]  /*6950*/  I2FP.F32.U32 R4, R13 ;  /* 0x0000000d00047245 */ /* 0x004fca0000201000 */
[----:B------:R-:W-:Y:S01]  /*6960*/  FMUL R21, R4, UR5 ;  /* 0x0000000504157c20 */ /* 0x000fe20008400000 */
[----:B------:R-:W-:Y:S01]  /*6970*/  SHF.R.U32.HI R4, RZ, UR4, R5 ;  /* 0x00000004ff047c19 */ /* 0x000fe20008011605 */
[----:B------:R-:W-:-:S03]  /*6980*/  ULDC UR4, c[0x0][0x900] ;  /* 0x0002400000047ab9 */ /* 0x000fc60000000800 */
[--C-:B------:R-:W-:Y:S01]  /*6990*/  SHF.R.U64 R19, R9, UR6, R4.reuse ;  /* 0x0000000609137c19 */ /* 0x100fe20008001204 */
[----:B------:R-:W2:Y:S01]  /*69a0*/  F2I.U32.TRUNC.NTZ R21, R21 ;  /* 0x0000001500157305 */ /* 0x000ea2000020f000 */
[----:B------:R-:W-:Y:S01]  /*69b0*/  SHF.R.U32.HI R4, RZ, UR6, R4 ;  /* 0x00000006ff047c19 */ /* 0x000fe20008011604 */
[----:B----4-:R-:W-:-:S03]  /*69c0*/  IMAD.MOV R6, RZ, RZ, -R6 ;  /* 0x000000ffff067224 */ /* 0x010fc600078e0a06 */
[----:B------:R-:W-:Y:S01]  /*69d0*/  SHF.R.U64 R15, R19, UR4, R4 ;  /* 0x00000004130f7c19 */ /* 0x000fe20008001204 */
[----:B---3--:R-:W-:Y:S01]  /*69e0*/  IMAD R14, R25, R6, R14 ;  /* 0x00000006190e7224 */ /* 0x008fe200078e020e */
[----:B------:R-:W-:-:S03]  /*69f0*/  SHF.R.U32.HI R23, RZ, UR4, R4 ;  /* 0x00000004ff177c19 */ /* 0x000fc60008011604 */
[----:B------:R-:W-:Y:S02]  /*6a00*/  IMAD.MOV.U32 R4, RZ, RZ, R15 ;  /* 0x000000ffff047224 */ /* 0x000fe400078e000f */
[----:B------:R-:W-:Y:S01]  /*6a10*/  IMAD.MOV.U32 R5, RZ, RZ, R23 ;  /* 0x000000ffff057224 */ /* 0x000fe200078e0017 */
[----:B--2---:R-:W-:Y:S06]  /*6a20*/  @!P1 BRA `(.L_x_126) ;  /* 0x0000000000289947 */ /* 0x004fec0003800000 */
[----:B------:R-:W-:Y:S02]  /*6a30*/  ULDC UR4, c[0x0][0x8f4] ;  /* 0x00023d0000047ab9 */ /* 0x000fe40000000800 */
[----:B------:R-:W-:-:S05]  /*6a40*/  IADD3 R5, P1, R15, UR4, RZ ;  /* 0x000000040f057c10 */ /* 0x000fca000ff3e0ff */
[----:B------:R-:W-:-:S04]  /*6a50*/  IMAD.X R23, RZ, RZ, R23, P1 ;  /* 0x000000ffff177224 */ /* 0x000fc800008e0617 */
[----:B------:R-:W-:-:S04]  /*6a60*/  IMAD.WIDE.U32 R6, R23, UR8, RZ ;  /* 0x0000000817067c25 */ /* 0x000fc8000f8e00ff */
[----:B------:R-:W-:-:S04]  /*6a70*/  IMAD.WIDE.U32 R6, P1, R5, UR9, R6 ;  /* 0x0000000905067c25 */ /* 0x000fc8000f820006 */
[----:B------:R-:W-:-:S04]  /*6a80*/  IMAD.WIDE.U32 R4, R5, UR8, RZ ;  /* 0x0000000805047c25 */ /* 0x000fc8000f8e00ff */
[----:B------:R-:W-:Y:S01]  /*6a90*/  IMAD.MOV.U32 R4, RZ, RZ, R7 ;  /* 0x000000ffff047224 */ /* 0x000fe200078e0007 */
[----:B------:R-:W-:Y:S01]  /*6aa0*/  IADD3 RZ, P3, R5, R6, RZ ;  /* 0x0000000605ff7210 */ /* 0x000fe20007f7e0ff */
[----:B------:R-:W-:-:S04]  /*6ab0*/  IMAD.X R5, RZ, RZ, RZ, P1 ;  /* 0x000000ffff057224 */ /* 0x000fc800008e06ff */
[----:B------:R-:W-:-:S08]  /*6ac0*/  IMAD.WIDE.U32.X R4, R23, UR9, R4, P3 ;  /* 0x0000000917047c25 */ /* 0x000fd000098e0404 */
.L_x_126:
[----:B------:R-:W-:Y:S01]  /*6ad0*/  ISETP.NE.AND P1, PT, R2, 0x1, PT ;  /* 0x000000010200780c */ /* 0x000fe20003f25270 */
[----:B------:R-:W-:Y:S01]  /*6ae0*/  ULDC UR4, c[0x0][0x8f0] ;  /* 0x00023c0000047ab9 */ /* 0x000fe20000000800 */
[----:B------:R-:W-:Y:S01]  /*6af0*/  LOP3.LUT R19, R19, UR16, RZ, 0xc0, !PT ;  /* 0x0000001013137c12 */ /* 0x000fe2000f8ec0ff */
[----:B------:R-:W-:Y:S01]  /*6b00*/  IMAD.MOV R21, RZ, RZ, -R21 ;  /* 0x000000ffff157224 */ /* 0x000fe200078e0a15 */
[----:B------:R-:W-:Y:S01]  /*6b10*/  SHF.R.U64 R4, R4, UR4, R5 ;  /* 0x0000000404047c19 */ /* 0x000fe20008001205 */
[----:B------:R-:W-:Y:S01]  /*6b20*/  ULDC UR4, c[0x0][0x8e0] ;  /* 0x0002380000047ab9 */ /* 0x000fe20000000800 */
[----:B------:R-:W-:Y:S01]  /*6b30*/  ULDC UR5, c[0x0][0x8b8] ;  /* 0x00022e0000057ab9 */ /* 0x000fe20000000800 */
[----:B------:R-:W-:Y:S02]  /*6b40*/  IMAD.MOV.U32 R5, RZ, RZ, 0x1 ;  /* 0x00000001ff057424 */ /* 0x000fe400078e00ff */
[----:B------:R-:W-:Y:S02]  /*6b50*/  IMAD.MOV R6, RZ, RZ, -R4 ;  /* 0x000000ffff067224 */ /* 0x000fe400078e0a04 */
[----:B------:R-:W-:Y:S01]  /*6b60*/  IMAD R19, R4, UR17, R19 ;  /* 0x0000001104137c24 */ /* 0x000fe2000f8e0213 */
[----:B------:R-:W-:Y:S01]  /*6b70*/  LOP3.LUT R4, R9, UR15, RZ, 0xc0, !PT ;  /* 0x0000000f09047c12 */ /* 0x000fe2000f8ec0ff */
[----:B-1----:R-:W-:-:S02]  /*6b80*/  @P1 IMAD R14, R20, R21, R13 ;  /* 0x00000015140e1224 */ /* 0x002fc400078e020d */
[----:B------:R-:W-:Y:S01]  /*6b90*/  IMAD R15, R6, UR4, R15 ;  /* 0x00000004060f7c24 */ /* 0x000fe2000f8e020f */
[----:B------:R-:W-:Y:S01]  /*6ba0*/  ULDC UR4, c[0x0][0x8a8] ;  /* 0x00022a0000047ab9 */ /* 0x000fe20000000800 */
[----:B------:R-:W-:Y:S02]  /*6bb0*/  IMAD R14, R19, UR5, R14 ;  /* 0x00000005130e7c24 */ /* 0x000fe4000f8e020e */
[--C-:B------:R-:W-:Y:S01]  /*6bc0*/  IMAD R15, R15, UR4, R4.reuse ;  /* 0x000000040f0f7c24 */ /* 0x100fe2000f8e0204 */
[----:B------:R-:W-:Y:S01]  /*6bd0*/  PRMT R4, R5, 0x7610, R4 ;  /* 0x0000761005047816 */ /* 0x000fe20000000004 */
[----:B------:R-:W-:-:S03]  /*6be0*/  IMAD.MOV.U32 R6, RZ, RZ, R8 ;  /* 0x000000ffff067224 */ /* 0x000fc600078e0008 */
[----:B------:R-:W-:Y:S02]  /*6bf0*/  SEL R7, R15, R14, !P1 ;  /* 0x0000000e0f077207 */ /* 0x000fe40004800000 */
[----:B------:R-:W-:-:S07]  /*6c00*/  SEL R13, R14, R15, !P1 ;  /* 0x0000000f0e0d7207 */ /* 0x000fce0004800000 */
.L_x_124:
[----:B------:R-:W-:Y:S05]  /*6c10*/  BSYNC B1 ;  /* 0x0000000000017941 */ /* 0x000fea0003800000 */
.L_x_123:
[----:B------:R-:W-:-:S13]  /*6c20*/  LOP3.LUT P1, RZ, R4, 0xff, RZ, 0xc0, !PT ;  /* 0x000000ff04ff7812 */ /* 0x000fda000782c0ff */
[----:B------:R-:W-:Y:S05]  /*6c30*/  @P1 BRA `(.L_x_127) ;  /* 0xfffffff400401947 */ /* 0x000fea000383ffff */
[----:B------:R-:W-:Y:S05]  /*6c40*/  BSYNC B0 ;  /* 0x0000000000007941 */ /* 0x000fea0003800000 */
.L_x_115:
[----:B------:R-:W-:-:S03]  /*6c50*/  UMOV UR4, 0xffffffff ;  /* 0xffffffff00047882 */ /* 0x000fc60000000000 */
[----:B------:R-:W-:Y:S05]  /*6c60*/  BRA.DIV UR4, `(.L_x_128) ;  /* 0x0000000a043c7947 */ /* 0x000fea000b800000 */
[----:B------:R-:W-:-:S13]  /*6c70*/  ELECT P6, URZ, PT ;  /* 0x00000000003f782f */ /* 0x000fda00038c0000 */
.L_x_150:
[----:B------:R-:W-:Y:S05]  /*6c80*/  @!P6 BRA `(.L_x_11) ;  /* 0x000000040034e947 */ /* 0x000fea0003800000 */
[----:B------:R-:W-:-:S04]  /*6c90*/  LOP3.LUT R22, R22, 0x2, RZ, 0xfc, !PT ;  /* 0x0000000216167812 */ /* 0x000fc800078efcff */
[----:B------:R-:W-:-:S13]  /*6ca0*/  ISETP.NE.AND P0, PT, R22, 0x3, PT ;  /* 0x000000031600780c */ /* 0x000fda0003f05270 */
[----:B------:R-:W-:Y:S05]  /*6cb0*/  @!P0 BRA `(.L_x_129) ;  /* 0x0000000000048947 */ /* 0x000fea0003800000 */
[----:B------:R-:W-:Y:S01]  /*6cc0*/  BPT.TRAP 0x1 ;  /* 0x000000040000795c */ /* 0x000fe20000300000 */
.L_x_129:
[----:B------:R-:W1:Y:S01]  /*6cd0*/  S2R R5, SR_CgaCtaId ;  /* 0x0000000000057919 */ /* 0x000e620000008800 */
[----:B------:R-:W-:Y:S02]  /*6ce0*/  MOV R2, 0x400 ;  /* 0x0000040000027802 */ /* 0x000fe40000000f00 */
[----:B------:R-:W-:Y:S02]  /*6cf0*/  SHF.L.U32 R4, R3, 0x1f, RZ ;  /* 0x0000001f03047819 */ /* 0x000fe400000006ff */
[----:B-1----:R-:W-:-:S05]  /*6d00*/  LEA R5, R5, R2, 0x18 ;  /* 0x0000000205057211 */ /* 0x002fca00078ec0ff */
[----:B------:R-:W-:-:S04]  /*6d10*/  VIADD R5, R5, 0x40 ;  /* 0x0000004005057836 */ /* 0x000fc80000000000 */
[C---:B------:R-:W-:Y:S02]  /*6d20*/  IMAD R7, R0.reuse, 0x8, R5 ;  /* 0x0000000800077824 */ /* 0x040fe400078e0205 */
[----:B------:R-:W-:Y:S02]  /*6d30*/  VIADD R0, R0, 0x1 ;  /* 0x0000000100007836 */ /* 0x000fe40000000000 */
[----:B------:R-:W1:Y:S03]  /*6d40*/  SYNCS.PHASECHK.TRANS64.TRYWAIT P0, [R7+URZ], R4 ;  /* 0x00000004070075a7 */ /* 0x000e66000800017f */
[----:B------:R-:W-:-:S04]  /*6d50*/  ISETP.NE.AND P1, PT, R0, 0x8, PT ;  /* 0x000000080000780c */ /* 0x000fc80003f25270 */
[----:B------:R-:W-:Y:S02]  /*6d60*/  SEL R2, RZ, 0x1, P1 ;  /* 0x00000001ff027807 */ /* 0x000fe40000800000 */
[----:B------:R-:W-:Y:S02]  /*6d70*/  SEL R0, R0, RZ, P1 ;  /* 0x000000ff00007207 */ /* 0x000fe40000800000 */
[----:B------:R-:W-:-:S03]  /*6d80*/  LOP3.LUT R9, R3, R2, RZ, 0x3c, !PT ;  /* 0x0000000203097212 */ /* 0x000fc600078e3cff */
[----:B------:R-:W-:Y:S01]  /*6d90*/  IMAD R6, R0, 0x8, R5 ;  /* 0x0000000800067824 */ /* 0x000fe200078e0205 */
[----:B------:R-:W-:Y:S01]  /*6da0*/  SHF.L.U32 R3, R9, 0x1f, RZ ;  /* 0x0000001f09037819 */ /* 0x000fe200000006ff */
[----:B-1----:R-:W-:Y:S06]  /*6db0*/  @!P0 BRA `(.L_x_130) ;  /* 0x0000000800088947 */ /* 0x002fec0003800000 */
.L_x_151:
[----:B------:R-:W2:Y:S01]  /*6dc0*/  SYNCS.PHASECHK.TRANS64.TRYWAIT P0, [R6+URZ], R3 ;  /* 0x00000003060075a7 */ /* 0x000ea2000800017f */
[----:B------:R-:W-:-:S05]  /*6dd0*/  VIADD R0, R0, 0x1 ;  /* 0x0000000100007836 */ /* 0x000fca0000000000 */
[----:B------:R-:W-:-:S04]  /*6de0*/  ISETP.NE.AND P1, PT, R0, 0x8, PT ;  /* 0x000000080000780c */ /* 0x000fc80003f25270 */
[----:B------:R-:W-:Y:S02]  /*6df0*/  SEL R2, RZ, 0x1, P1 ;  /* 0x00000001ff027807 */ /* 0x000fe40000800000 */
[----:B------:R-:W-:Y:S02]  /*6e00*/  SEL R0, R0, RZ, P1 ;  /* 0x000000ff00007207 */ /* 0x000fe40000800000 */
[----:B------:R-:W-:-:S03]  /*6e10*/  LOP3.LUT R9, R9, R2, RZ, 0x3c, !PT ;  /* 0x0000000209097212 */ /* 0x000fc600078e3cff */
[----:B-1----:R-:W-:Y:S01]  /*6e20*/  IMAD R7, R0, 0x8, R5 ;  /* 0x0000000800077824 */ /* 0x002fe200078e0205 */
[----:B------:R-:W-:Y:S01]  /*6e30*/  SHF.L.U32 R4, R9, 0x1f, RZ ;  /* 0x0000001f09047819 */ /* 0x000fe200000006ff */
[----:B--2---:R-:W-:Y:S06]  /*6e40*/  @!P0 BRA `(.L_x_131) ;  /* 0x0000000400f88947 */ /* 0x004fec0003800000 */
.L_x_152:
        /* <DEDUP_REMOVED lines=9> */
.L_x_153:
        /* <DEDUP_REMOVED lines=9> */
.L_x_154:
        /* <DEDUP_REMOVED lines=9> */
.L_x_155:
        /* <DEDUP_REMOVED lines=9> */
.L_x_156:
[----:B------:R-:W2:Y:S01]  /*7090*/  SYNCS.PHASECHK.TRANS64.TRYWAIT P0, [R7+URZ], R4 ;  /* 0x00000004070075a7 */ /* 0x000ea2000800017f */
[----:B------:R-:W-:-:S05]  /*70a0*/  VIADD R0, R0, 0x1 ;  /* 0x0000000100007836 */ /* 0x000fca0000000000 */
[----:B------:R-:W-:-:S04]  /*70b0*/  ISETP.NE.AND P1, PT, R0, 0x8, PT ;  /* 0x000000080000780c */ /* 0x000fc80003f25270 */
[----:B------:R-:W-:Y:S02]  /*70c0*/  SEL R2, RZ, 0x1, P1 ;  /* 0x00000001ff027807 */ /* 0x000fe40000800000 */
[----:B------:R-:W-:Y:S02]  /*70d0*/  SEL R0, R0, RZ, P1 ;  /* 0x000000ff00007207 */ /* 0x000fe40000800000 */
[----:B------:R-:W-:Y:S01]  /*70e0*/  LOP3.LUT R2, R9, R2, RZ, 0x3c, !PT ;  /* 0x0000000209027212 */ /* 0x000fe200078e3cff */
[----:B--2---:R-:W-:Y:S06]  /*70f0*/  @!P0 BRA `(.L_x_136) ;  /* 0x0000000400b08947 */ /* 0x004fec0003800000 */
.L_x_157:
[----:B------:R-:W-:Y:S01]  /*7100*/  IMAD R5, R0, 0x8, R5 ;  /* 0x0000000800057824 */ /* 0x000fe200078e0205 */
[----:B------:R-:W-:-:S07]  /*7110*/  SHF.L.U32 R0, R2, 0x1f, RZ ;  /* 0x0000001f02007819 */ /* 0x000fce00000006ff */
.L_x_137:
[----:B---3--:R3:W4:Y:S02]  /*7120*/  SYNCS.PHASECHK.TRANS64.TRYWAIT P0, [R5+URZ], R0 ;  /* 0x00000000050075a7 */ /* 0x008724000800017f */
[----:B----4-:R-:W-:Y:S05]  /*7130*/  @!P0 NANOSLEEP.SYNCS 0x989680 ;  /* 0x009896800000895d */ /* 0x010fea0003900000 */
[----:B------:R-:W4:Y:S02]  /*7140*/  @!P0 SYNCS.PHASECHK.TRANS64 P0, [R5+URZ], R0 ;  /* 0x00000000050085a7 */ /* 0x000f24000800007f */
[----:B----4-:R-:W-:Y:S05]  /*7150*/  @!P0 BRA `(.L_x_137) ;  /* 0xfffffffc00f08947 */ /* 0x010fea000383ffff */
.L_x_11:
[----:B------:R-:W-:Y:S05]  /*7160*/  BSYNC B6 ;  /* 0x0000000000067941 */ /* 0x000fea0003800000 */
.L_x_9:
[----:B------:R-:W-:Y:S05]  /*7170*/  EXIT ;  /* 0x000000000000794d */ /* 0x000fea0003800000 */
.L_x_24:
[----:B---3--:R3:W4:Y:S02]  /*7180*/  SYNCS.PHASECHK.TRANS64.TRYWAIT P1, [R3+URZ], R0 ;  /* 0x00000000030075a7 */ /* 0x008724000802017f */
[----:B----4-:R-:W-:Y:S05]  /*7190*/  @!P1 NANOSLEEP.SYNCS 0x989680 ;  /* 0x009896800000995d */ /* 0x010fea0003900000 */
[----:B------:R-:W4:Y:S02]  /*71a0*/  @!P1 SYNCS.PHASECHK.TRANS64 P1, [R3+URZ], R0 ;  /* 0x00000000030095a7 */ /* 0x000f24000802007f */
[----:B----4-:R-:W-:Y:S05]  /*71b0*/  @!P1 BRA `(.L_x_24) ;  /* 0xfffffffc00f09947 */ /* 0x010fea000383ffff */
[----:B------:R-:W-:Y:S05]  /*71c0*/  BRA `(.L_x_23) ;  /* 0xffffffa400907947 */ /* 0x000fea000383ffff */
.L_x_29:
[----:B--2---:R-:W-:-:S04]  /*71d0*/  IMAD.U32 R4, RZ, RZ, UR4 ;  /* 0x00000004ff047e24 */ /* 0x004fc8000f8e00ff */
[----:B------:R2:W3:Y:S03]  /*71e0*/  SYNCS.PHASECHK.TRANS64.TRYWAIT P1, [R4+URZ], R3 ;  /* 0x00000003040075a7 */ /* 0x0004e6000802017f */
[----:B---3--:R-:W-:Y:S05]  /*71f0*/  @!P1 NANOSLEEP.SYNCS 0x989680 ;  /* 0x009896800000995d */ /* 0x008fea0003900000 */
[----:B------:R-:W3:Y:S02]  /*7200*/  @!P1 SYNCS.PHASECHK.TRANS64 P1, [R4+URZ], R3 ;  /* 0x00000003040095a7 */ /* 0x000ee4000802007f */
[----:B---3--:R-:W-:Y:S05]  /*7210*/  @!P1 BRA `(.L_x_29) ;  /* 0xfffffffc00ec9947 */ /* 0x008fea000383ffff */
[----:B------:R-:W-:Y:S05]  /*7220*/  BRA `(.L_x_28) ;  /* 0xffffffa800607947 */ /* 0x000fea000383ffff */
.L_x_51:
[----:B-1----:R1:W2:Y:S02]  /*7230*/  SYNCS.PHASECHK.TRANS64.TRYWAIT P0, [R5+URZ+0x80], R4 ;  /* 0x00008004050075a7 */ /* 0x0022a4000800017f */
[----:B--2---:R-:W-:Y:S05]  /*7240*/  @!P0 NANOSLEEP.SYNCS 0x989680 ;  /* 0x009896800000895d */ /* 0x004fea0003900000 */
[----:B------:R-:W2:Y:S02]  /*7250*/  @!P0 SYNCS.PHASECHK.TRANS64 P0, [R5+URZ+0x80], R4 ;  /* 0x00008004050085a7 */ /* 0x000ea4000800007f */
[----:B--2---:R-:W-:Y:S05]  /*7260*/  @!P0 BRA `(.L_x_51) ;  /* 0xfffffffc00f08947 */ /* 0x004fea000383ffff */
[----:B------:R-:W-:Y:S05]  /*7270*/  BRA `(.L_x_138) ;  /* 0xffffffb800307947 */ /* 0x000fea000383ffff */
.L_x_65:
[----:B-1----:R1:W2:Y:S02]  /*7280*/  SYNCS.PHASECHK.TRANS64.TRYWAIT P2, [R4+URZ+0x80], R3 ;  /* 0x00008003040075a7 */ /* 0x0022a4000804017f */
[----:B--2---:R-:W-:Y:S05]  /*7290*/  @!P2 NANOSLEEP.SYNCS 0x989680 ;  /* 0x009896800000a95d */ /* 0x004fea0003900000 */
[----:B------:R-:W2:Y:S02]  /*72a0*/  @!P2 SYNCS.PHASECHK.TRANS64 P2, [R4+URZ+0x80], R3 ;  /* 0x000080030400a5a7 */ /* 0x000ea4000804007f */
[----:B--2---:R-:W-:Y:S05]  /*72b0*/  @!P2 BRA `(.L_x_65) ;  /* 0xfffffffc00f0a947 */ /* 0x004fea000383ffff */
[----:B------:R-:W-:Y:S05]  /*72c0*/  BRA `(.L_x_139) ;  /* 0xffffffc400107947 */ /* 0x000fea000383ffff */
.L_x_85:
[----:B-1----:R-:W-:-:S04]  /*72d0*/  IMAD.U32 R3, RZ, RZ, UR4 ;  /* 0x00000004ff037e24 */ /* 0x002fc8000f8e00ff */
[----:B------:R1:W2:Y:S03]  /*72e0*/  SYNCS.PHASECHK.TRANS64.TRYWAIT P0, [R3+URZ+0xb8], R0 ;  /* 0x0000b800030075a7 */ /* 0x0002a6000800017f */
[----:B--2---:R-:W-:Y:S05]  /*72f0*/  @!P0 NANOSLEEP.SYNCS 0x989680 ;  /* 0x009896800000895d */ /* 0x004fea0003900000 */
[----:B------:R-:W2:Y:S02]  /*7300*/  @!P0 SYNCS.PHASECHK.TRANS64 P0, [R3+URZ+0xb8], R0 ;  /* 0x0000b800030085a7 */ /* 0x000ea4000800007f */
[----:B--2---:R-:W-:Y:S05]  /*7310*/  @!P0 BRA `(.L_x_85) ;  /* 0xfffffffc00ec8947 */ /* 0x004fea000383ffff */
[----:B------:R-:W-:Y:S05]  /*7320*/  BRA `(.L_x_84) ;  /* 0xffffffd800f07947 */ /* 0x000fea000383ffff */
.L_x_94:
[----:B-1----:R-:W-:-:S04]  /*7330*/  IMAD.U32 R5, RZ, RZ, UR5 ;  /* 0x00000005ff057e24 */ /* 0x002fc8000f8e00ff */
[----:B------:R1:W2:Y:S03]  /*7340*/  SYNCS.PHASECHK.TRANS64.TRYWAIT P1, [R5+URZ+0x98], R4 ;  /* 0x00009804050075a7 */ /* 0x0002a6000802017f */
[----:B--2---:R-:W-:Y:S05]  /*7350*/  @!P1 NANOSLEEP.SYNCS 0x989680 ;  /* 0x009896800000995d */ /* 0x004fea0003900000 */
[----:B------:R-:W2:Y:S02]  /*7360*/  @!P1 SYNCS.PHASECHK.TRANS64 P1, [R5+URZ+0x98], R4 ;  /* 0x00009804050095a7 */ /* 0x000ea4000802007f */
[----:B--2---:R-:W-:Y:S05]  /*7370*/  @!P1 BRA `(.L_x_94) ;  /* 0xfffffffc00ec9947 */ /* 0x004fea000383ffff */
[----:B------:R-:W-:Y:S05]  /*7380*/  BRA `(.L_x_140) ;  /* 0xffffffdc00e87947 */ /* 0x000fea000383ffff */
.L_x_100:
[----:B-1----:R-:W-:-:S04]  /*7390*/  IMAD.U32 R5, RZ, RZ, UR4 ;  /* 0x00000004ff057e24 */ /* 0x002fc8000f8e00ff */
[----:B------:R1:W2:Y:S03]  /*73a0*/  SYNCS.PHASECHK.TRANS64.TRYWAIT P1, [R5+URZ+0x98], R4 ;  /* 0x00009804050075a7 */ /* 0x0002a6000802017f */
[----:B--2---:R-:W-:Y:S05]  /*73b0*/  @!P1 NANOSLEEP.SYNCS 0x989680 ;  /* 0x009896800000995d */ /* 0x004fea0003900000 */
[----:B------:R-:W2:Y:S02]  /*73c0*/  @!P1 SYNCS.PHASECHK.TRANS64 P1, [R5+URZ+0x98], R4 ;  /* 0x00009804050095a7 */ /* 0x000ea4000802007f */
[----:B--2---:R-:W-:Y:S05]  /*73d0*/  @!P1 BRA `(.L_x_100) ;  /* 0xfffffffc00ec9947 */ /* 0x004fea000383ffff */
[----:B------:R-:W-:Y:S05]  /*73e0*/  BRA `(.L_x_141) ;  /* 0xffffffe000507947 */ /* 0x000fea000383ffff */
.L_x_110:
[----:B--2---:R2:W3:Y:S02]  /*73f0*/  SYNCS.PHASECHK.TRANS64.TRYWAIT P0, [R3+URZ+0x98], R0 ;  /* 0x00009800030075a7 */ /* 0x0044e4000800017f */
[----:B---3--:R-:W-:Y:S05]  /*7400*/  @!P0 NANOSLEEP.SYNCS 0x989680 ;  /* 0x009896800000895d */ /* 0x008fea0003900000 */
[----:B------:R-:W3:Y:S02]  /*7410*/  @!P0 SYNCS.PHASECHK.TRANS64 P0, [R3+URZ+0x98], R0 ;  /* 0x00009800030085a7 */ /* 0x000ee4000800007f */
[----:B---3--:R-:W-:Y:S05]  /*7420*/  @!P0 BRA `(.L_x_110) ;  /* 0xfffffffc00f08947 */ /* 0x008fea000383ffff */
[----:B------:R-:W-:Y:S05]  /*7430*/  BRA `(.L_x_142) ;  /* 0xffffffe800687947 */ /* 0x000fea000383ffff */
.L_x_112:
[----:B-1----:R1:W2:Y:S02]  /*7440*/  SYNCS.PHASECHK.TRANS64.TRYWAIT P0, [R5+URZ+0x98], R0 ;  /* 0x00009800050075a7 */ /* 0x0022a4000800017f */
[----:B--2---:R-:W-:Y:S05]  /*7450*/  @!P0 NANOSLEEP.SYNCS 0x989680 ;  /* 0x009896800000895d */ /* 0x004fea0003900000 */
[----:B------:R-:W2:Y:S02]  /*7460*/  @!P0 SYNCS.PHASECHK.TRANS64 P0, [R5+URZ+0x98], R0 ;  /* 0x00009800050085a7 */ /* 0x000ea4000800007f */
[----:B--2---:R-:W-:Y:S05]  /*7470*/  @!P0 BRA `(.L_x_112) ;  /* 0xfffffffc00f08947 */ /* 0x004fea000383ffff */
[----:B------:R-:W-:Y:S05]  /*7480*/  BRA `(.L_x_143) ;  /* 0xffffffe800887947 */ /* 0x000fea000383ffff */
.L_x_116:
[----:B------:R-:W-:Y:S01]  /*7490*/  BSSY B1, `(.L_x_144) ;  /* 0x0000006000017945 */ /* 0x000fe20003800000 */
[----:B------:R-:W-:-:S07]  /*74a0*/  IMAD.MOV.U32 R15, RZ, RZ, -0x1 ;  /* 0xffffffffff0f7424 */ /* 0x000fce00078e00ff */
[----:B------:R-:W-:Y:S05]  /*74b0*/  WARPSYNC.COLLECTIVE R15, `(.L_x_145) ;  /* 0x000000000f0c7348 */ /* 0x000fea0003c00000 */
[----:B------:R-:W-:Y:S02]  /*74c0*/  ELECT P6, UR62, PT ;  /* 0x00000000003e782f */ /* 0x000fe400038c0000 */
[----:B------:R-:W-:Y:S01]  /*74d0*/  MOV R14, UR62 ;  /* 0x0000003e000e7c02 */ /* 0x000fe20008000f00 */
[----:B------:R-:W-:Y:S10]  /*74e0*/  ENDCOLLECTIVE ;  /* 0x000000000000791b */ /* 0x000ff40003800000 */
.L_x_145:
[----:B------:R-:W-:Y:S05]  /*74f0*/  BSYNC B1 ;  /* 0x0000000000017941 */ /* 0x000fea0003800000 */
.L_x_144:
[----:B------:R-:W-:Y:S05]  /*7500*/  BRA `(.L_x_146) ;  /* 0xffffffec00187947 */ /* 0x000fea000383ffff */
.L_x_119:
[----:B--2---:R2:W3:Y:S02]  /*7510*/  SYNCS.PHASECHK.TRANS64.TRYWAIT P1, [R15+URZ+0x40], R8 ;  /* 0x000040080f0075a7 */ /* 0x0044e4000802017f */
[----:B---3--:R-:W-:Y:S05]  /*7520*/  @!P1 NANOSLEEP.SYNCS 0x989680 ;  /* 0x009896800000995d */ /* 0x008fea0003900000 */
[----:B------:R-:W3:Y:S02]  /*7530*/  @!P1 SYNCS.PHASECHK.TRANS64 P1, [R15+URZ+0x40], R8 ;  /* 0x000040080f0095a7 */ /* 0x000ee4000802007f */
[----:B---3--:R-:W-:Y:S05]  /*7540*/  @!P1 BRA `(.L_x_119) ;  /* 0xfffffffc00f09947 */ /* 0x008fea000383ffff */
[----:B------:R-:W-:Y:S05]  /*7550*/  BRA `(.L_x_147) ;  /* 0xffffffec004c7947 */ /* 0x000fea000383ffff */
.L_x_128:
[----:B------:R-:W-:Y:S01]  /*7560*/  BSSY B0, `(.L_x_148) ;  /* 0x0000006000007945 */ /* 0x000fe20003800000 */
[----:B------:R-:W-:-:S07]  /*7570*/  IMAD.MOV.U32 R15, RZ, RZ, -0x1 ;  /* 0xffffffffff0f7424 */ /* 0x000fce00078e00ff */
[----:B------:R-:W-:Y:S05]  /*7580*/  WARPSYNC.COLLECTIVE R15, `(.L_x_149) ;  /* 0x000000000f0c7348 */ /* 0x000fea0003c00000 */
[----:B------:R-:W-:Y:S02]  /*7590*/  ELECT P6, UR62, PT ;  /* 0x00000000003e782f */ /* 0x000fe400038c0000 */
[----:B------:R-:W-:Y:S01]  /*75a0*/  MOV R14, UR62 ;  /* 0x0000003e000e7c02 */ /* 0x000fe20008000f00 */
[----:B------:R-:W-:Y:S10]  /*75b0*/  ENDCOLLECTIVE ;  /* 0x000000000000791b */ /* 0x000ff40003800000 */
.L_x_149:
[----:B------:R-:W-:Y:S05]  /*75c0*/  BSYNC B0 ;  /* 0x0000000000007941 */ /* 0x000fea0003800000 */
.L_x_148:
[----:B------:R-:W-:Y:S05]  /*75d0*/  BRA `(.L_x_150) ;  /* 0xfffffff400a87947 */ /* 0x000fea000383ffff */
.L_x_130:
[----:B-1----:R1:W2:Y:S02]  /*75e0*/  SYNCS.PHASECHK.TRANS64.TRYWAIT P0, [R7+URZ], R4 ;  /* 0x00000004070075a7 */ /* 0x0022a4000800017f */
[----:B--2---:R-:W-:Y:S05]  /*75f0*/  @!P0 NANOSLEEP.SYNCS 0x989680 ;  /* 0x009896800000895d */ /* 0x004fea0003900000 */
[----:B------:R-:W2:Y:S02]  /*7600*/  @!P0 SYNCS.PHASECHK.TRANS64 P0, [R7+URZ], R4 ;  /* 0x00000004070085a7 */ /* 0x000ea4000800007f */
[----:B--2---:R-:W-:Y:S05]  /*7610*/  @!P0 BRA `(.L_x_130) ;  /* 0xfffffffc00f08947 */ /* 0x004fea000383ffff */
[----:B------:R-:W-:Y:S05]  /*7620*/  BRA `(.L_x_151) ;  /* 0xfffffff400e47947 */ /* 0x000fea000383ffff */
.L_x_131:
[----:B-1----:R1:W2:Y:S02]  /*7630*/  SYNCS.PHASECHK.TRANS64.TRYWAIT P0, [R6+URZ], R3 ;  /* 0x00000003060075a7 */ /* 0x0022a4000800017f */
[----:B--2---:R-:W-:Y:S05]  /*7640*/  @!P0 NANOSLEEP.SYNCS 0x989680 ;  /* 0x009896800000895d */ /* 0x004fea0003900000 */
[----:B------:R-:W2:Y:S02]  /*7650*/  @!P0 SYNCS.PHASECHK.TRANS64 P0, [R6+URZ], R3 ;  /* 0x00000003060085a7 */ /* 0x000ea4000800007f */
[----:B--2---:R-:W-:Y:S05]  /*7660*/  @!P0 BRA `(.L_x_131) ;  /* 0xfffffffc00f08947 */ /* 0x004fea000383ffff */
[----:B------:R-:W-:Y:S05]  /*7670*/  BRA `(.L_x_152) ;  /* 0xfffffff400f47947 */ /* 0x000fea000383ffff */
.L_x_132:
[----:B-1----:R1:W2:Y:S02]  /*7680*/  SYNCS.PHASECHK.TRANS64.TRYWAIT P0, [R7+URZ], R4 ;  /* 0x00000004070075a7 */ /* 0x0022a4000800017f */
[----:B--2---:R-:W-:Y:S05]  /*7690*/  @!P0 NANOSLEEP.SYNCS 0x989680 ;  /* 0x009896800000895d */ /* 0x004fea0003900000 */
[----:B------:R-:W2:Y:S02]  /*76a0*/  @!P0 SYNCS.PHASECHK.TRANS64 P0, [R7+URZ], R4 ;  /* 0x00000004070085a7 */ /* 0x000ea4000800007f */
[----:B--2---:R-:W-:Y:S05]  /*76b0*/  @!P0 BRA `(.L_x_132) ;  /* 0xfffffffc00f08947 */ /* 0x004fea000383ffff */
[----:B------:R-:W-:Y:S05]  /*76c0*/  BRA `(.L_x_153) ;  /* 0xfffffff800047947 */ /* 0x000fea000383ffff */
.L_x_133:
[----:B-1----:R1:W2:Y:S02]  /*76d0*/  SYNCS.PHASECHK.TRANS64.TRYWAIT P0, [R6+URZ], R3 ;  /* 0x00000003060075a7 */ /* 0x0022a4000800017f */
[----:B--2---:R-:W-:Y:S05]  /*76e0*/  @!P0 NANOSLEEP.SYNCS 0x989680 ;  /* 0x009896800000895d */ /* 0x004fea0003900000 */
[----:B------:R-:W2:Y:S02]  /*76f0*/  @!P0 SYNCS.PHASECHK.TRANS64 P0, [R6+URZ], R3 ;  /* 0x00000003060085a7 */ /* 0x000ea4000800007f */
[----:B--2---:R-:W-:Y:S05]  /*7700*/  @!P0 BRA `(.L_x_133) ;  /* 0xfffffffc00f08947 */ /* 0x004fea000383ffff */
[----:B------:R-:W-:Y:S05]  /*7710*/  BRA `(.L_x_154) ;  /* 0xfffffff800147947 */ /* 0x000fea000383ffff */
.L_x_134:
[----:B-1----:R1:W2:Y:S02]  /*7720*/  SYNCS.PHASECHK.TRANS64.TRYWAIT P0, [R7+URZ], R4 ;  /* 0x00000004070075a7 */ /* 0x0022a4000800017f */
[----:B--2---:R-:W-:Y:S05]  /*7730*/  @!P0 NANOSLEEP.SYNCS 0x989680 ;  /* 0x009896800000895d */ /* 0x004fea0003900000 */
[----:B------:R-:W2:Y:S02]  /*7740*/  @!P0 SYNCS.PHASECHK.TRANS64 P0, [R7+URZ], R4 ;  /* 0x00000004070085a7 */ /* 0x000ea4000800007f */
[----:B--2---:R-:W-:Y:S05]  /*7750*/  @!P0 BRA `(.L_x_134) ;  /* 0xfffffffc00f08947 */ /* 0x004fea000383ffff */
[----:B------:R-:W-:Y:S05]  /*7760*/  BRA `(.L_x_155) ;  /* 0xfffffff800247947 */ /* 0x000fea000383ffff */
.L_x_135:
[----:B-1----:R1:W2:Y:S02]  /*7770*/  SYNCS.PHASECHK.TRANS64.TRYWAIT P0, [R6+URZ], R3 ;  /* 0x00000003060075a7 */ /* 0x0022a4000800017f */
[----:B--2---:R-:W-:Y:S05]  /*7780*/  @!P0 NANOSLEEP.SYNCS 0x989680 ;  /* 0x009896800000895d */ /* 0x004fea0003900000 */
[----:B------:R-:W2:Y:S02]  /*7790*/  @!P0 SYNCS.PHASECHK.TRANS64 P0, [R6+URZ], R3 ;  /* 0x00000003060085a7 */ /* 0x000ea4000800007f */
[----:B--2---:R-:W-:Y:S05]  /*77a0*/  @!P0 BRA `(.L_x_135) ;  /* 0xfffffffc00f08947 */ /* 0x004fea000383ffff */
[----:B------:R-:W-:Y:S05]  /*77b0*/  BRA `(.L_x_156) ;  /* 0xfffffff800347947 */ /* 0x000fea000383ffff */
.L_x_136:
[----:B--2---:R2:W3:Y:S02]  /*77c0*/  SYNCS.PHASECHK.TRANS64.TRYWAIT P0, [R7+URZ], R4 ;  /* 0x00000004070075a7 */ /* 0x0044e4000800017f */
[----:B---3--:R-:W-:Y:S05]  /*77d0*/  @!P0 NANOSLEEP.SYNCS 0x989680 ;  /* 0x009896800000895d */ /* 0x008fea0003900000 */
[----:B------:R-:W3:Y:S02]  /*77e0*/  @!P0 SYNCS.PHASECHK.TRANS64 P0, [R7+URZ], R4 ;  /* 0x00000004070085a7 */ /* 0x000ee4000800007f */
[----:B---3--:R-:W-:Y:S05]  /*77f0*/  @!P0 BRA `(.L_x_136) ;  /* 0xfffffffc00f08947 */ /* 0x008fea000383ffff */
[----:B------:R-:W-:Y:S05]  /*7800*/  BRA `(.L_x_157) ;  /* 0xfffffff8003c7947 */ /* 0x000fea000383ffff */
.L_x_158:
[----:B------:R-:W-:-:S00]  /*7810*/  BRA `(.L_x_158) ;  /* 0xfffffffc00fc7947 */ /* 0x000fc0000383ffff */
[----:B------:R-:W-:-:S00]  /*7820*/  NOP ;  /* 0x0000000000007918 */ /* 0x000fc00000000000 */
        /* <DEDUP_REMOVED lines=13> */
.L_x_159:


//--------------------- .nv.global.init           --------------------------
	.section	.nv.global.init,"aw",@progbits
.nv.global.init:
	.type		$str$22,@object
	.size		$str$22,($str$26 - $str$22)
$str$22:
        /*0000*/ 	.byte	0x6b, 0x5f, 0x74, 0x69, 0x6c, 0x65, 0x5f, 0x63, 0x6f, 0x75, 0x6e, 0x74, 0x20, 0x3e, 0x3d, 0x20
        /*0010*/ 	.byte	0x31, 0x00
	.type		$str$26,@object
	.size		$str$26,($str$27 - $str$26)
$str$26:
        /*0012*/ 	.byte	0x28, 0x61, 0x64, 0x64, 0x72, 0x65, 0x73, 0x73, 0x20, 0x26, 0x20, 0x6d, 0x61, 0x73, 0x6b, 0x29
        /*0022*/ 	.byte	0x20, 0x3d, 0x3d, 0x20, 0x30, 0x00
	.type		$str$27,@object
	.size		$str$27,($str$23 - $str$27)
$str$27:
        /*0028*/ 	.byte	0x2f, 0x74, 0x6d, 0x70, 0x2f, 0x63, 0x75, 0x74, 0x6c, 0x61, 0x73, 0x73, 0x5f, 0x73, 0x77, 0x65
        /*0038*/ 	.byte	0x65, 0x70, 0x5f, 0x73, 0x72, 0x63, 0x2f, 0x69, 0x6e, 0x63, 0x6c, 0x75, 0x64, 0x65, 0x2f, 0x63
        /*0048*/ 	.byte	0x75, 0x74, 0x65, 0x2f, 0x70, 0x6f, 0x69, 0x6e, 0x74, 0x65, 0x72, 0x5f, 0x66, 0x6c, 0x61, 0x67
        /*0058*/ 	.byte	0x67, 0x65, 0x64, 0x2e, 0x68, 0x70, 0x70, 0x00
	.type		$str$23,@object
	.size		$str$23,(__unnamed_2 - $str$23)
$str$23:
        /*0060*/ 	.byte	0x2f, 0x74, 0x6d, 0x70, 0x2f, 0x63, 0x75, 0x74, 0x6c, 0x61, 0x73, 0x73, 0x5f, 0x73, 0x77, 0x65
        /*0070*/ 	.byte	0x65, 0x70, 0x5f, 0x73, 0x72, 0x63, 0x2f, 0x69, 0x6e, 0x63, 0x6c, 0x75, 0x64, 0x65, 0x2f, 0x63
        /*0080*/ 	.byte	0x75, 0x74, 0x6c, 0x61, 0x73, 0x73, 0x2f, 0x67, 0x65, 0x6d, 0x6d, 0x2f, 0x63, 0x6f, 0x6c, 0x6c
        /*0090*/ 	.byte	0x65, 0x63, 0x74, 0x69, 0x76, 0x65, 0x2f, 0x73, 0x6d, 0x39, 0x30, 0x5f, 0x6d, 0x6d, 0x61, 0x5f
        /*00a0*/ 	.byte	0x74, 0x6d, 0x61, 0x5f, 0x67, 0x6d, 0x6d, 0x61, 0x5f, 0x73, 0x73, 0x5f, 0x77, 0x61, 0x72, 0x70
        /*00b0*/ 	.byte	0x73, 0x70, 0x65, 0x63, 0x69, 0x61, 0x6c, 0x69, 0x7a, 0x65, 0x64, 0x2e, 0x68, 0x70, 0x70, 0x00
	.type		__unnamed_2,@object
	.size		__unnamed_2,(__unnamed_1 - __unnamed_2)
__unnamed_2:
        /*00c0*/ 	.byte	0x61, 0x75, 0x74, 0x6f, 0x20, 0x63, 0x75, 0x74, 0x65, 0x3a, 0x3a, 0x61, 0x73, 0x5f, 0x70, 0x6f
        /* <DEDUP_REMOVED lines=27> */
        /*0280*/ 	.byte	0x3c, 0x34, 0x30, 0x39, 0x36, 0x3e, 0x3e, 0x3e, 0x3e, 0x3e, 0x5d, 0x00
	.type		__unnamed_1,@object
	.size		__unnamed_1,(.L_0 - __unnamed_1)
__unnamed_1:
        /* <DEDUP_REMOVED lines=181> */
        /*0ddc*/ 	.byte	0x5d, 0x00
.L_0:


//--------------------- .nv.shared._ZN7cutlass13device_kernelINS_4gemm6kernel13GemmUniversalIN4cute5tupleIJiiiiEEENS1_10collective13CollectiveMmaINS1_34MainloopSm90TmaGmmaWarpSpecializedILi8ENS5_IJNS4_1CILi1EEESB_SB_EEENS1_35KernelTmaWarpSpecializedCooperativeEEENS5_IJNSA_ILi128EEENSA_ILi64EEESG_EEENS_10bfloat16_tENS5_IJlSB_lEEESI_SJ_NS4_8TiledMMAINS4_8MMA_AtomIJNS4_4SM904GMMA27MMA_64x64x16_F32BF16BF16_SSILNSN_5MajorE0ELSP_0ELNSN_7ScaleInE1ELSQ_1EEEEEENS4_6LayoutINS5_IJNSA_ILi2EEESB_SB_EEENS5_IJSB_NSA_ILi0EEESW_EEEEENS5_IJNS4_10UnderscoreESZ_SZ_EEEEENS4_13SM90_TMA_LOADENS4_14ComposedLayoutINS4_7SwizzleILi3ELi4ELi3EEENS4_18smem_ptr_flag_bitsILi16EEENST_INS5_IJNSA_ILi8EEESG_EEENS5_IJSG_SB_EEEEEEEvNS4_8identityES12_S1C_vS1D_EENS_8epilogue10collective18CollectiveEpilogueINS1F_22Sm90TmaWarpSpecializedILi3ELi2ELi16ELb1ELb0EEEJSH_NS5_IJSF_NSA_ILi32EEEEEESI_SJ_SI_SJ_NS1F_6fusion15FusionCallbacksIS1J_NS1M_23LinCombPerRowBiasEltActINS1F_6thread4ReLuESI_fSI_SI_fLi8ELNS_15FloatRoundStyleE2EEESH_S1L_JEEES12_NS13_INS14_ILi2ELi4ELi3EEES17_NST_INS5_IJS18_S1K_EEENS5_IJS1K_SB_EEEEEEENS4_17SM75_U32x4_LDSM_NENS4_14SM90_TMA_STOREES1Y_NS4_17SM90_U32x4_STSM_NENS4_9Copy_AtomIJS21_NS_6half_tEEEEvEEEvvEEEEvNT_6ParamsE --------------------------
	.section	.nv.shared._ZN7cutlass13device_kernelINS_4gemm6kernel13GemmUniversalIN4cute5tupleIJiiiiEEENS1_10collective13CollectiveMmaINS1_34MainloopSm90TmaGmmaWarpSpecializedILi8ENS5_IJNS4_1CILi1EEESB_SB_EEENS1_35KernelTmaWarpSpecializedCooperativeEEENS5_IJNSA_ILi128EEENSA_ILi64EEESG_EEENS_10bfloat16_tENS5_IJlSB_lEEESI_SJ_NS4_8TiledMMAINS4_8MMA_AtomIJNS4_4SM904GMMA27MMA_64x64x16_F32BF16BF16_SSILNSN_5MajorE0ELSP_0ELNSN_7ScaleInE1ELSQ_1EEEEEENS4_6LayoutINS5_IJNSA_ILi2EEESB_SB_EEENS5_IJSB_NSA_ILi0EEESW_EEEEENS5_IJNS4_10UnderscoreESZ_SZ_EEEEENS4_13SM90_TMA_LOADENS4_14ComposedLayoutINS4_7SwizzleILi3ELi4ELi3EEENS4_18smem_ptr_flag_bitsILi16EEENST_INS5_IJNSA_ILi8EEESG_EEENS5_IJSG_SB_EEEEEEEvNS4_8identityES12_S1C_vS1D_EENS_8epilogue10collective18CollectiveEpilogueINS1F_22Sm90TmaWarpSpecializedILi3ELi2ELi16ELb1ELb0EEEJSH_NS5_IJSF_NSA_ILi32EEEEEESI_SJ_SI_SJ_NS1F_6fusion15FusionCallbacksIS1J_NS1M_23LinCombPerRowBiasEltActINS1F_6thread4ReLuESI_fSI_SI_fLi8ELNS_15FloatRoundStyleE2EEESH_S1L_JEEES12_NS13_INS14_ILi2ELi4ELi3EEES17_NST_INS5_IJS18_S1K_EEENS5_IJS1K_SB_EEEEEEENS4_17SM75_U32x4_LDSM_NENS4_14SM90_TMA_STOREES1Y_NS4_17SM90_U32x4_STSM_NENS4_9Copy_AtomIJS21_NS_6half_tEEEEvEEEvvEEEEvNT_6ParamsE,"aw",@nobits
	.sectionflags	@""
	.align	16
	.zero		1024


//--------------------- .nv.shared.reserved.0     --------------------------
	.section	.nv.shared.reserved.0,"aw",@nobits
	.weak		__nv_reservedSMEM_offset_0_alias
	.size		__nv_reservedSMEM_offset_0_alias, 0, 0
	.other		__nv_reservedSMEM_offset_0_alias,@"STO_CUDA_RESERVED_SHARED STV_DEFAULT"
__nv_reservedSMEM_offset_0_alias:
	.zero		0


//--------------------- .nv.global                --------------------------
	.section	.nv.global,"aw",@nobits
.nv.global:
	.type		_ZN39_INTERNAL_9b97cfc0_4_k_cu_8d59ffa3_33264cute1_E,@object
	.size		_ZN39_INTERNAL_9b97cfc0_4_k_cu_8d59ffa3_33264cute1_E,(_ZN39_INTERNAL_9b97cfc0_4_k_cu_8d59ffa3_33264cuda3std3__45__cpo6cbeginE - _ZN39_INTERNAL_9b97cfc0_4_k_cu_8d59ffa3_33264cute1_E)
_ZN39_INTERNAL_9b97cfc0_4_k_cu_8d59ffa3_33264cute1_E:
	.zero		1
	.type		_ZN39_INTERNAL_9b97cfc0_4_k_cu_8d59ffa3_33264cuda3std3__45__cpo6cbeginE,@object
	.size		_ZN39_INTERNAL_9b97cfc0_4_k_cu_8d59ffa3_33264cuda3std3__45__cpo6cbeginE,(_ZN39_INTERNAL_9b97cfc0_4_k_cu_8d59ffa3_33264cuda3std3__48in_placeE - _ZN39_INTERNAL_9b97cfc0_4_k_cu_8d59ffa3_33264cuda3std3__45__cpo6cbeginE)
_ZN39_INTERNAL_9b97cfc0_4_k_cu_8d59ffa3_33264cuda3std3__45__cpo6cbeginE:
	.zero		1
	.type		_ZN39_INTERNAL_9b97cfc0_4_k_cu_8d59ffa3_33264cuda3std3__48in_placeE,@object
	.size		_ZN39_INTERNAL_9b97cfc0_4_k_cu_8d59ffa3_33264cuda3std3__48in_placeE,(_ZN39_INTERNAL_9b97cfc0_4_k_cu_8d59ffa3_33264cuda3std6ranges3__45__cpo9iter_moveE - _ZN39_INTERNAL_9b97cfc0_4_k_cu_8d59ffa3_33264cuda3std3__48in_placeE)
_ZN39_INTERNAL_9b97cfc0_4_k_cu_8d59ffa3_33264cuda3std3__48in_placeE:
	.zero		1
	.type		_ZN39_INTERNAL_9b97cfc0_4_k_cu_8d59ffa3_33264cuda3std6ranges3__45__cpo9iter_moveE,@object
	.size		_ZN39_INTERNAL_9b97cfc0_4_k_cu_8d59ffa3_33264cuda3std6ranges3__45__cpo9iter_moveE,(_ZN39_INTERNAL_9b97cfc0_4_k_cu_8d59ffa3_33264cuda3std3__45__cpo5beginE - _ZN39_INTERNAL_9b97cfc0_4_k_cu_8d59ffa3_33264cuda3std6ranges3__45__cpo9iter_moveE)
_ZN39_INTERNAL_9b97cfc0_4_k_cu_8d59ffa3_33264cuda3std6ranges3__45__cpo9iter_moveE:
	.zero		1
	.type		_ZN39_INTERNAL_9b97cfc0_4_k_cu_8d59ffa3_33264cuda3std3__45__cpo5beginE,@object
	.size		_ZN39_INTERNAL_9b97cfc0_4_k_cu_8d59ffa3_33264cuda3std3__45__cpo5beginE,(_ZN39_INTERNAL_9b97cfc0_4_k_cu_8d59ffa3_33264cuda3std3__441_GLOBAL__N__9b97cfc0_4_k_cu_8d59ffa3_33266ignoreE - _ZN39_INTERNAL_9b97cfc0_4_k_cu_8d59ffa3_33264cuda3std3__45__cpo5beginE)
_ZN39_INTERNAL_9b97cfc0_4_k_cu_8d59ffa3_33264cuda3std3__45__cpo5beginE:
	.zero		1
	.type		_ZN39_INTERNAL_9b97cfc0_4_k_cu_8d59ffa3_33264cuda3std3__441_GLOBAL__N__9b97cfc0_4_k_cu_8d59ffa3_33266ignoreE,@object
	.size		_ZN39_INTERNAL_9b97cfc0_4_k_cu_8d59ffa3_33264cuda3std3__441_GLOBAL__N__9b97cfc0_4_k_cu_8d59ffa3_33266ignoreE,(_ZN39_INTERNAL_9b97cfc0_4_k_cu_8d59ffa3_33264cute7productE - _ZN39_INTERNAL_9b97cfc0_4_k_cu_8d59ffa3_33264cuda3std3__441_GLOBAL__N__9b97cfc0_4_k_cu_8d59ffa3_33266ignoreE)
_ZN39_INTERNAL_9b97cfc0_4_k_cu_8d59ffa3_33264cuda3std3__441_GLOBAL__N__9b97cfc0_4_k_cu_8d59ffa3_33266ignoreE:
	.zero		1
	.type		_ZN39_INTERNAL_9b97cfc0_4_k_cu_8d59ffa3_33264cute7productE,@object
	.size		_ZN39_INTERNAL_9b97cfc0_4_k_cu_8d59ffa3_33264cute7productE,(_ZN39_INTERNAL_9b97cfc0_4_k_cu_8d59ffa3_33264cuda3std3__45__cpo3endE - _ZN39_INTERNAL_9b97cfc0_4_k_cu_8d59ffa3_33264cute7productE)
_ZN39_INTERNAL_9b97cfc0_4_k_cu_8d59ffa3_33264cute7productE:
	.zero		1
	.type		_ZN39_INTERNAL_9b97cfc0_4_k_cu_8d59ffa3_33264cuda3std3__45__cpo3endE,@object
	.size		_ZN39_INTERNAL_9b97cfc0_4_k_cu_8d59ffa3_33264cuda3std3__45__cpo3endE,(_ZN39_INTERNAL_9b97cfc0_4_k_cu_8d59ffa3_33264cuda3std3__419piecewise_constructE - _ZN39_INTERNAL_9b97cfc0_4_k_cu_8d59ffa3_33264cuda3std3__45__cpo3endE)
_ZN39_INTERNAL_9b97cfc0_4_k_cu_8d59ffa3_33264cuda3std3__45__cpo3endE:
	.zero		1
	.type		_ZN39_INTERNAL_9b97cfc0_4_k_cu_8d59ffa3_33264cuda3std3__419piecewise_constructE,@object
	.size		_ZN39_INTERNAL_9b97cfc0_4_k_cu_8d59ffa3_33264cuda3std3__419piecewise_constructE,(_ZN39_INTERNAL_9b97cfc0_4_k_cu_8d59ffa3_33264cuda3std3__45__cpo4cendE - _ZN39_INTERNAL_9b97cfc0_4_k_cu_8d59ffa3_33264cuda3std3__419piecewise_constructE)
_ZN39_INTERNAL_9b97cfc0_4_k_cu_8d59ffa3_33264cuda3std3__419piecewise_constructE:
	.zero		1
	.type		_ZN39_INTERNAL_9b97cfc0_4_k_cu_8d59ffa3_33264cuda3std3__45__cpo4cendE,@object
	.size		_ZN39_INTERNAL_9b97cfc0_4_k_cu_8d59ffa3_33264cuda3std3__45__cpo4cendE,(_ZN39_INTERNAL_9b97cfc0_4_k_cu_8d59ffa3_33264cuda3std6ranges3__45__cpo4swapE - _ZN39_INTERNAL_9b97cfc0_4_k_cu_8d59ffa3_33264cuda3std3__45__cpo4cendE)
_ZN39_INTERNAL_9b97cfc0_4_k_cu_8d59ffa3_33264cuda3std3__45__cpo4cendE:
	.zero		1
	.type		_ZN39_INTERNAL_9b97cfc0_4_k_cu_8d59ffa3_33264cuda3std6ranges3__45__cpo4swapE,@object
	.size		_ZN39_INTERNAL_9b97cfc0_4_k_cu_8d59ffa3_33264cuda3std6ranges3__45__cpo4swapE,(.L_9 - _ZN39_INTERNAL_9b97cfc0_4_k_cu_8d59ffa3_33264cuda3std6ranges3__45__cpo4swapE)
_ZN39_INTERNAL_9b97cfc0_4_k_cu_8d59ffa3_33264cuda3std6ranges3__45__cpo4swapE:
	.zero		1
.L_9:


//--------------------- .nv.constant0._ZN7cutlass13device_kernelINS_4gemm6kernel13GemmUniversalIN4cute5tupleIJiiiiEEENS1_10collective13CollectiveMmaINS1_34MainloopSm90TmaGmmaWarpSpecializedILi8ENS5_IJNS4_1CILi1EEESB_SB_EEENS1_35KernelTmaWarpSpecializedCooperativeEEENS5_IJNSA_ILi128EEENSA_ILi64EEESG_EEENS_10bfloat16_tENS5_IJlSB_lEEESI_SJ_NS4_8TiledMMAINS4_8MMA_AtomIJNS4_4SM904GMMA27MMA_64x64x16_F32BF16BF16_SSILNSN_5MajorE0ELSP_0ELNSN_7ScaleInE1ELSQ_1EEEEEENS4_6LayoutINS5_IJNSA_ILi2EEESB_SB_EEENS5_IJSB_NSA_ILi0EEESW_EEEEENS5_IJNS4_10UnderscoreESZ_SZ_EEEEENS4_13SM90_TMA_LOADENS4_14ComposedLayoutINS4_7SwizzleILi3ELi4ELi3EEENS4_18smem_ptr_flag_bitsILi16EEENST_INS5_IJNSA_ILi8EEESG_EEENS5_IJSG_SB_EEEEEEEvNS4_8identityES12_S1C_vS1D_EENS_8epilogue10collective18CollectiveEpilogueINS1F_22Sm90TmaWarpSpecializedILi3ELi2ELi16ELb1ELb0EEEJSH_NS5_IJSF_NSA_ILi32EEEEEESI_SJ_SI_SJ_NS1F_6fusion15FusionCallbacksIS1J_NS1M_23LinCombPerRowBiasEltActINS1F_6thread4ReLuESI_fSI_SI_fLi8ELNS_15FloatRoundStyleE2EEESH_S1L_JEEES12_NS13_INS14_ILi2ELi4ELi3EEES17_NST_INS5_IJS18_S1K_EEENS5_IJS1K_SB_EEEEEEENS4_17SM75_U32x4_LDSM_NENS4_14SM90_TMA_STOREES1Y_NS4_17SM90_U32x4_STSM_NENS4_9Copy_AtomIJS21_NS_6half_tEEEEvEEEvvEEEEvNT_6ParamsE --------------------------
	.section	.nv.constant0._ZN7cutlass13device_kernelINS_4gemm6kernel13GemmUniversalIN4cute5tupleIJiiiiEEENS1_10collective13CollectiveMmaINS1_34MainloopSm90TmaGmmaWarpSpecializedILi8ENS5_IJNS4_1CILi1EEESB_SB_EEENS1_35KernelTmaWarpSpecializedCooperativeEEENS5_IJNSA_ILi128EEENSA_ILi64EEESG_EEENS_10bfloat16_tENS5_IJlSB_lEEESI_SJ_NS4_8TiledMMAINS4_8MMA_AtomIJNS4_4SM904GMMA27MMA_64x64x16_F32BF16BF16_SSILNSN_5MajorE0ELSP_0ELNSN_7ScaleInE1ELSQ_1EEEEEENS4_6LayoutINS5_IJNSA_ILi2EEESB_SB_EEENS5_IJSB_NSA_ILi0EEESW_EEEEENS5_IJNS4_10UnderscoreESZ_SZ_EEEEENS4_13SM90_TMA_LOADENS4_14ComposedLayoutINS4_7SwizzleILi3ELi4ELi3EEENS4_18smem_ptr_flag_bitsILi16EEENST_INS5_IJNSA_ILi8EEESG_EEENS5_IJSG_SB_EEEEEEEvNS4_8identityES12_S1C_vS1D_EENS_8epilogue10collective18CollectiveEpilogueINS1F_22Sm90TmaWarpSpecializedILi3ELi2ELi16ELb1ELb0EEEJSH_NS5_IJSF_NSA_ILi32EEEEEESI_SJ_SI_SJ_NS1F_6fusion15FusionCallbacksIS1J_NS1M_23LinCombPerRowBiasEltActINS1F_6thread4ReLuESI_fSI_SI_fLi8ELNS_15FloatRoundStyleE2EEESH_S1L_JEEES12_NS13_INS14_ILi2ELi4ELi3EEES17_NST_INS5_IJS18_S1K_EEENS5_IJS1K_SB_EEEEEEENS4_17SM75_U32x4_LDSM_NENS4_14SM90_TMA_STOREES1Y_NS4_17SM90_U32x4_STSM_NENS4_9Copy_AtomIJS21_NS_6half_tEEEEvEEEvvEEEEvNT_6ParamsE,"a",@progbits
	.sectionflags	@""
	.align	4
.nv.constant0._ZN7cutlass13device_kernelINS_4gemm6kernel13GemmUniversalIN4cute5tupleIJiiiiEEENS1_10collective13CollectiveMmaINS1_34MainloopSm90TmaGmmaWarpSpecializedILi8ENS5_IJNS4_1CILi1EEESB_SB_EEENS1_35KernelTmaWarpSpecializedCooperativeEEENS5_IJNSA_ILi128EEENSA_ILi64EEESG_EEENS_10bfloat16_tENS5_IJlSB_lEEESI_SJ_NS4_8TiledMMAINS4_8MMA_AtomIJNS4_4SM904GMMA27MMA_64x64x16_F32BF16BF16_SSILNSN_5MajorE0ELSP_0ELNSN_7ScaleInE1ELSQ_1EEEEEENS4_6LayoutINS5_IJNSA_ILi2EEESB_SB_EEENS5_IJSB_NSA_ILi0EEESW_EEEEENS5_IJNS4_10UnderscoreESZ_SZ_EEEEENS4_13SM90_TMA_LOADENS4_14ComposedLayoutINS4_7SwizzleILi3ELi4ELi3EEENS4_18smem_ptr_flag_bitsILi16EEENST_INS5_IJNSA_ILi8EEESG_EEENS5_IJSG_SB_EEEEEEEvNS4_8identityES12_S1C_vS1D_EENS_8epilogue10collective18CollectiveEpilogueINS1F_22Sm90TmaWarpSpecializedILi3ELi2ELi16ELb1ELb0EEEJSH_NS5_IJSF_NSA_ILi32EEEEEESI_SJ_SI_SJ_NS1F_6fusion15FusionCallbacksIS1J_NS1M_23LinCombPerRowBiasEltActINS1F_6thread4ReLuESI_fSI_SI_fLi8ELNS_15FloatRoundStyleE2EEESH_S1L_JEEES12_NS13_INS14_ILi2ELi4ELi3EEES17_NST_INS5_IJS18_S1K_EEENS5_IJS1K_SB_EEEEEEENS4_17SM75_U32x4_LDSM_NENS4_14SM90_TMA_STOREES1Y_NS4_17SM90_U32x4_STSM_NENS4_9Copy_AtomIJS21_NS_6half_tEEEEvEEEvvEEEEvNT_6ParamsE:
	.zero		2432


//--------------------- SYMBOLS --------------------------

	.type		.nv.reservedSmem.offset0,@object
	.size		.nv.reservedSmem.offset0,0x4
	.type		__assertfail,@function
